//
// Generated by NVIDIA NVVM Compiler
//
// Compiler Build ID: CL-36424714
// Cuda compilation tools, release 13.0, V13.0.88
// Based on NVVM 20.0.0
//

.version 9.0
.target sm_100
.address_size 64

	// .globl	_Z15histogramKernelPjiPiii
.global .align 1 .b8 _ZN34_INTERNAL_506198a5_4_k_cu_fbae48ee4cuda3std3__45__cpo5beginE[1];
.global .align 1 .b8 _ZN34_INTERNAL_506198a5_4_k_cu_fbae48ee4cuda3std3__45__cpo3endE[1];
.global .align 1 .b8 _ZN34_INTERNAL_506198a5_4_k_cu_fbae48ee4cuda3std3__45__cpo6cbeginE[1];
.global .align 1 .b8 _ZN34_INTERNAL_506198a5_4_k_cu_fbae48ee4cuda3std3__45__cpo4cendE[1];
.global .align 1 .b8 _ZN34_INTERNAL_506198a5_4_k_cu_fbae48ee4cuda3std3__45__cpo6rbeginE[1];
.global .align 1 .b8 _ZN34_INTERNAL_506198a5_4_k_cu_fbae48ee4cuda3std3__45__cpo4rendE[1];
.global .align 1 .b8 _ZN34_INTERNAL_506198a5_4_k_cu_fbae48ee4cuda3std3__45__cpo7crbeginE[1];
.global .align 1 .b8 _ZN34_INTERNAL_506198a5_4_k_cu_fbae48ee4cuda3std3__45__cpo5crendE[1];
.global .align 1 .b8 _ZN34_INTERNAL_506198a5_4_k_cu_fbae48ee4cuda3std3__436_GLOBAL__N__506198a5_4_k_cu_fbae48ee6ignoreE[1];
.global .align 1 .b8 _ZN34_INTERNAL_506198a5_4_k_cu_fbae48ee4cuda3std3__419piecewise_constructE[1];
.global .align 1 .b8 _ZN34_INTERNAL_506198a5_4_k_cu_fbae48ee4cuda3std3__48in_placeE[1];
.global .align 1 .b8 _ZN34_INTERNAL_506198a5_4_k_cu_fbae48ee4cuda3std3__420unreachable_sentinelE[1];
.global .align 1 .b8 _ZN34_INTERNAL_506198a5_4_k_cu_fbae48ee4cuda3std3__47nulloptE[1];
.global .align 1 .b8 _ZN34_INTERNAL_506198a5_4_k_cu_fbae48ee4cuda3std3__48unexpectE[1];
.global .align 1 .b8 _ZN34_INTERNAL_506198a5_4_k_cu_fbae48ee4cuda3std6ranges3__45__cpo4swapE[1];
.global .align 1 .b8 _ZN34_INTERNAL_506198a5_4_k_cu_fbae48ee4cuda3std6ranges3__45__cpo9iter_moveE[1];
.global .align 1 .b8 _ZN34_INTERNAL_506198a5_4_k_cu_fbae48ee4cuda3std6ranges3__45__cpo5beginE[1];
.global .align 1 .b8 _ZN34_INTERNAL_506198a5_4_k_cu_fbae48ee4cuda3std6ranges3__45__cpo3endE[1];
.global .align 1 .b8 _ZN34_INTERNAL_506198a5_4_k_cu_fbae48ee4cuda3std6ranges3__45__cpo6cbeginE[1];
.global .align 1 .b8 _ZN34_INTERNAL_506198a5_4_k_cu_fbae48ee4cuda3std6ranges3__45__cpo4cendE[1];
.global .align 1 .b8 _ZN34_INTERNAL_506198a5_4_k_cu_fbae48ee4cuda3std6ranges3__45__cpo7advanceE[1];
.global .align 1 .b8 _ZN34_INTERNAL_506198a5_4_k_cu_fbae48ee4cuda3std6ranges3__45__cpo9iter_swapE[1];
.global .align 1 .b8 _ZN34_INTERNAL_506198a5_4_k_cu_fbae48ee4cuda3std6ranges3__45__cpo4nextE[1];
.global .align 1 .b8 _ZN34_INTERNAL_506198a5_4_k_cu_fbae48ee4cuda3std6ranges3__45__cpo4prevE[1];
.global .align 1 .b8 _ZN34_INTERNAL_506198a5_4_k_cu_fbae48ee4cuda3std6ranges3__45__cpo4dataE[1];
.global .align 1 .b8 _ZN34_INTERNAL_506198a5_4_k_cu_fbae48ee4cuda3std6ranges3__45__cpo5cdataE[1];
.global .align 1 .b8 _ZN34_INTERNAL_506198a5_4_k_cu_fbae48ee4cuda3std6ranges3__45__cpo4sizeE[1];
.global .align 1 .b8 _ZN34_INTERNAL_506198a5_4_k_cu_fbae48ee4cuda3std6ranges3__45__cpo5ssizeE[1];
.global .align 1 .b8 _ZN34_INTERNAL_506198a5_4_k_cu_fbae48ee4cuda3std6ranges3__45__cpo8distanceE[1];
.global .align 1 .b8 _ZN34_INTERNAL_506198a5_4_k_cu_fbae48ee6thrust24THRUST_300001_SM_1000_NS8cuda_cub3parE[1];
.global .align 1 .b8 _ZN34_INTERNAL_506198a5_4_k_cu_fbae48ee6thrust24THRUST_300001_SM_1000_NS8cuda_cub10par_nosyncE[1];
.global .align 1 .b8 _ZN34_INTERNAL_506198a5_4_k_cu_fbae48ee6thrust24THRUST_300001_SM_1000_NS6system6detail10sequential3seqE[1];
.global .align 1 .b8 _ZN34_INTERNAL_506198a5_4_k_cu_fbae48ee6thrust24THRUST_300001_SM_1000_NS6system3cpp3parE[1];
.global .align 1 .b8 _ZN34_INTERNAL_506198a5_4_k_cu_fbae48ee6thrust24THRUST_300001_SM_1000_NS12placeholders2_1E[1];
.global .align 1 .b8 _ZN34_INTERNAL_506198a5_4_k_cu_fbae48ee6thrust24THRUST_300001_SM_1000_NS12placeholders2_2E[1];
.global .align 1 .b8 _ZN34_INTERNAL_506198a5_4_k_cu_fbae48ee6thrust24THRUST_300001_SM_1000_NS12placeholders2_3E[1];
.global .align 1 .b8 _ZN34_INTERNAL_506198a5_4_k_cu_fbae48ee6thrust24THRUST_300001_SM_1000_NS12placeholders2_4E[1];
.global .align 1 .b8 _ZN34_INTERNAL_506198a5_4_k_cu_fbae48ee6thrust24THRUST_300001_SM_1000_NS12placeholders2_5E[1];
.global .align 1 .b8 _ZN34_INTERNAL_506198a5_4_k_cu_fbae48ee6thrust24THRUST_300001_SM_1000_NS12placeholders2_6E[1];
.global .align 1 .b8 _ZN34_INTERNAL_506198a5_4_k_cu_fbae48ee6thrust24THRUST_300001_SM_1000_NS12placeholders2_7E[1];
.global .align 1 .b8 _ZN34_INTERNAL_506198a5_4_k_cu_fbae48ee6thrust24THRUST_300001_SM_1000_NS12placeholders2_8E[1];
.global .align 1 .b8 _ZN34_INTERNAL_506198a5_4_k_cu_fbae48ee6thrust24THRUST_300001_SM_1000_NS12placeholders2_9E[1];
.global .align 1 .b8 _ZN34_INTERNAL_506198a5_4_k_cu_fbae48ee6thrust24THRUST_300001_SM_1000_NS12placeholders3_10E[1];
.global .align 1 .b8 _ZN34_INTERNAL_506198a5_4_k_cu_fbae48ee6thrust24THRUST_300001_SM_1000_NS3seqE[1];
.global .align 1 .b8 _ZN34_INTERNAL_506198a5_4_k_cu_fbae48ee6thrust24THRUST_300001_SM_1000_NS6deviceE[1];
.extern .shared .align 16 .b8 s_in[];
.extern .shared .align 16 .b8 temp[];
.extern .shared .align 16 .b8 tp[];

.visible .entry _Z15histogramKernelPjiPiii(
	.param .u64 .ptr .align 1 _Z15histogramKernelPjiPiii_param_0,
	.param .u32 _Z15histogramKernelPjiPiii_param_1,
	.param .u64 .ptr .align 1 _Z15histogramKernelPjiPiii_param_2,
	.param .u32 _Z15histogramKernelPjiPiii_param_3,
	.param .u32 _Z15histogramKernelPjiPiii_param_4
)
{
	.reg .pred 	%p<7>;
	.reg .b32 	%r<40>;
	.reg .b64 	%rd<9>;

	ld.param.u64 	%rd3, [_Z15histogramKernelPjiPiii_param_0];
	ld.param.u32 	%r15, [_Z15histogramKernelPjiPiii_param_1];
	ld.param.u64 	%rd4, [_Z15histogramKernelPjiPiii_param_2];
	ld.param.u32 	%r17, [_Z15histogramKernelPjiPiii_param_3];
	ld.param.u32 	%r16, [_Z15histogramKernelPjiPiii_param_4];
	mov.b32 	%r18, 1;
	shl.b32 	%r1, %r18, %r17;
	mov.u32 	%r2, %ctaid.x;
	mov.u32 	%r3, %ntid.x;
	mov.u32 	%r39, %tid.x;
	mad.lo.s32 	%r38, %r2, %r3, %r39;
	setp.ge.s32 	%p1, %r39, %r1;
	@%p1 bra 	$L__BB0_3;
	mov.u32 	%r37, %r39;
$L__BB0_2:
	shl.b32 	%r19, %r37, 2;
	mov.u32 	%r20, s_in;
	add.s32 	%r21, %r20, %r19;
	mov.b32 	%r22, 0;
	st.shared.u32 	[%r21], %r22;
	add.s32 	%r37, %r37, %r3;
	setp.lt.s32 	%p2, %r37, %r1;
	@%p2 bra 	$L__BB0_2;
$L__BB0_3:
	bar.sync 	0;
	setp.ge.s32 	%p3, %r38, %r15;
	@%p3 bra 	$L__BB0_6;
	add.s32 	%r8, %r1, -1;
	mov.u32 	%r23, %nctaid.x;
	mul.lo.s32 	%r9, %r3, %r23;
	cvta.to.global.u64 	%rd1, %rd3;
$L__BB0_5:
	mul.wide.s32 	%rd5, %r38, 4;
	add.s64 	%rd6, %rd1, %rd5;
	ld.global.u32 	%r24, [%rd6];
	shr.u32 	%r25, %r24, %r16;
	and.b32  	%r26, %r25, %r8;
	shl.b32 	%r27, %r26, 2;
	mov.u32 	%r28, s_in;
	add.s32 	%r29, %r28, %r27;
	atom.shared.add.u32 	%r30, [%r29], 1;
	add.s32 	%r38, %r38, %r9;
	setp.lt.s32 	%p4, %r38, %r15;
	@%p4 bra 	$L__BB0_5;
$L__BB0_6:
	setp.ge.s32 	%p5, %r39, %r1;
	bar.sync 	0;
	@%p5 bra 	$L__BB0_9;
	mov.u32 	%r12, %nctaid.x;
	cvta.to.global.u64 	%rd2, %rd4;
	mov.u32 	%r33, s_in;
$L__BB0_8:
	mad.lo.s32 	%r31, %r39, %r12, %r2;
	mul.wide.u32 	%rd7, %r31, 4;
	add.s64 	%rd8, %rd2, %rd7;
	shl.b32 	%r32, %r39, 2;
	add.s32 	%r34, %r33, %r32;
	ld.shared.u32 	%r35, [%r34];
	atom.global.add.u32 	%r36, [%rd8], %r35;
	add.s32 	%r39, %r39, %r3;
	setp.lt.s32 	%p6, %r39, %r1;
	@%p6 bra 	$L__BB0_8;
$L__BB0_9:
	ret;

}
	// .globl	_Z13scanBlkKernelPiiS_S_
.visible .entry _Z13scanBlkKernelPiiS_S_(
	.param .u64 .ptr .align 1 _Z13scanBlkKernelPiiS_S__param_0,
	.param .u32 _Z13scanBlkKernelPiiS_S__param_1,
	.param .u64 .ptr .align 1 _Z13scanBlkKernelPiiS_S__param_2,
	.param .u64 .ptr .align 1 _Z13scanBlkKernelPiiS_S__param_3
)
{
	.reg .pred 	%p<10>;
	.reg .b32 	%r<32>;
	.reg .b64 	%rd<13>;

	ld.param.u64 	%rd5, [_Z13scanBlkKernelPiiS_S__param_0];
	ld.param.u32 	%r10, [_Z13scanBlkKernelPiiS_S__param_1];
	ld.param.u64 	%rd3, [_Z13scanBlkKernelPiiS_S__param_2];
	ld.param.u64 	%rd4, [_Z13scanBlkKernelPiiS_S__param_3];
	cvta.to.global.u64 	%rd6, %rd5;
	mov.u32 	%r1, %ntid.x;
	mov.u32 	%r2, %ctaid.x;
	mov.u32 	%r3, %tid.x;
	mad.lo.s32 	%r4, %r1, %r2, %r3;
	setp.eq.s32 	%p1, %r3, 0;
	mul.wide.s32 	%rd7, %r4, 4;
	add.s64 	%rd1, %rd6, %rd7;
	mov.b32 	%r30, 0;
	@%p1 bra 	$L__BB1_2;
	ld.global.u32 	%r30, [%rd1+-4];
$L__BB1_2:
	shl.b32 	%r12, %r3, 2;
	mov.u32 	%r13, temp;
	add.s32 	%r7, %r13, %r12;
	st.shared.u32 	[%r7], %r30;
	bar.sync 	0;
	setp.ge.s32 	%p2, %r4, %r10;
	@%p2 bra 	$L__BB1_11;
	ld.shared.u32 	%r14, [%r7];
	cvta.to.global.u64 	%rd8, %rd3;
	add.s64 	%rd2, %rd8, %rd7;
	st.global.u32 	[%rd2], %r14;
	bar.sync 	0;
	setp.lt.u32 	%p3, %r1, 2;
	@%p3 bra 	$L__BB1_8;
	mov.b32 	%r31, 1;
$L__BB1_5:
	setp.lt.u32 	%p4, %r3, %r31;
	@%p4 bra 	$L__BB1_7;
	sub.s32 	%r16, %r3, %r31;
	shl.b32 	%r17, %r16, 2;
	add.s32 	%r19, %r13, %r17;
	ld.shared.u32 	%r20, [%r19];
	ld.global.u32 	%r21, [%rd2];
	add.s32 	%r22, %r21, %r20;
	st.global.u32 	[%rd2], %r22;
$L__BB1_7:
	bar.sync 	0;
	ld.global.u32 	%r23, [%rd2];
	st.shared.u32 	[%r7], %r23;
	bar.sync 	0;
	shl.b32 	%r31, %r31, 1;
	setp.lt.u32 	%p5, %r31, %r1;
	@%p5 bra 	$L__BB1_5;
$L__BB1_8:
	setp.eq.s64 	%p6, %rd4, 0;
	@%p6 bra 	$L__BB1_11;
	add.s32 	%r24, %r10, -1;
	setp.ne.s32 	%p7, %r4, %r24;
	add.s32 	%r25, %r1, -1;
	setp.ne.s32 	%p8, %r3, %r25;
	and.pred  	%p9, %p7, %p8;
	@%p9 bra 	$L__BB1_11;
	ld.global.u32 	%r27, [%rd2];
	ld.global.u32 	%r28, [%rd1];
	add.s32 	%r29, %r28, %r27;
	cvta.to.global.u64 	%rd10, %rd4;
	mul.wide.u32 	%rd11, %r2, 4;
	add.s64 	%rd12, %rd10, %rd11;
	st.global.u32 	[%rd12], %r29;
$L__BB1_11:
	ret;

}
	// .globl	_Z12addBlkKernelPiiS_
.visible .entry _Z12addBlkKernelPiiS_(
	.param .u64 .ptr .align 1 _Z12addBlkKernelPiiS__param_0,
	.param .u32 _Z12addBlkKernelPiiS__param_1,
	.param .u64 .ptr .align 1 _Z12addBlkKernelPiiS__param_2
)
{
	.reg .pred 	%p<4>;
	.reg .b32 	%r<10>;
	.reg .b64 	%rd<9>;

	ld.param.u64 	%rd1, [_Z12addBlkKernelPiiS__param_0];
	ld.param.u32 	%r3, [_Z12addBlkKernelPiiS__param_1];
	ld.param.u64 	%rd2, [_Z12addBlkKernelPiiS__param_2];
	mov.u32 	%r1, %ctaid.x;
	mov.u32 	%r4, %ntid.x;
	mov.u32 	%r5, %tid.x;
	mad.lo.s32 	%r2, %r1, %r4, %r5;
	setp.eq.s32 	%p1, %r1, 0;
	setp.ge.s32 	%p2, %r2, %r3;
	or.pred  	%p3, %p1, %p2;
	@%p3 bra 	$L__BB2_2;
	cvta.to.global.u64 	%rd3, %rd1;
	cvta.to.global.u64 	%rd4, %rd2;
	mul.wide.s32 	%rd5, %r2, 4;
	add.s64 	%rd6, %rd3, %rd5;
	ld.global.u32 	%r6, [%rd6];
	add.s32 	%r7, %r1, -1;
	mul.wide.u32 	%rd7, %r7, 4;
	add.s64 	%rd8, %rd4, %rd7;
	ld.global.u32 	%r8, [%rd8];
	add.s32 	%r9, %r8, %r6;
	st.global.u32 	[%rd6], %r9;
$L__BB2_2:
	ret;

}
	// .globl	_Z15transposeKernelPiiiS_
.visible .entry _Z15transposeKernelPiiiS_(
	.param .u64 .ptr .align 1 _Z15transposeKernelPiiiS__param_0,
	.param .u32 _Z15transposeKernelPiiiS__param_1,
	.param .u32 _Z15transposeKernelPiiiS__param_2,
	.param .u64 .ptr .align 1 _Z15transposeKernelPiiiS__param_3
)
{
	.reg .pred 	%p<2>;
	.reg .b32 	%r<13>;
	.reg .b64 	%rd<9>;

	ld.param.u64 	%rd1, [_Z15transposeKernelPiiiS__param_0];
	ld.param.u32 	%r2, [_Z15transposeKernelPiiiS__param_1];
	ld.param.u32 	%r3, [_Z15transposeKernelPiiiS__param_2];
	ld.param.u64 	%rd2, [_Z15transposeKernelPiiiS__param_3];
	mov.u32 	%r4, %ntid.x;
	mov.u32 	%r5, %ctaid.x;
	mov.u32 	%r6, %tid.x;
	mad.lo.s32 	%r1, %r4, %r5, %r6;
	setp.ge.s32 	%p1, %r1, %r2;
	@%p1 bra 	$L__BB3_2;
	cvta.to.global.u64 	%rd3, %rd1;
	cvta.to.global.u64 	%rd4, %rd2;
	div.s32 	%r7, %r1, %r3;
	mul.lo.s32 	%r8, %r7, %r3;
	sub.s32 	%r9, %r1, %r8;
	mul.wide.s32 	%rd5, %r1, 4;
	add.s64 	%rd6, %rd3, %rd5;
	ld.global.u32 	%r10, [%rd6];
	div.s32 	%r11, %r2, %r3;
	mad.lo.s32 	%r12, %r11, %r9, %r7;
	mul.wide.s32 	%rd7, %r12, 4;
	add.s64 	%rd8, %rd4, %rd7;
	st.global.u32 	[%rd8], %r10;
$L__BB3_2:
	ret;

}
	// .globl	_Z13scatterKernelPjiS_Piii
.visible .entry _Z13scatterKernelPjiS_Piii(
	.param .u64 .ptr .align 1 _Z13scatterKernelPjiS_Piii_param_0,
	.param .u32 _Z13scatterKernelPjiS_Piii_param_1,
	.param .u64 .ptr .align 1 _Z13scatterKernelPjiS_Piii_param_2,
	.param .u64 .ptr .align 1 _Z13scatterKernelPjiS_Piii_param_3,
	.param .u32 _Z13scatterKernelPjiS_Piii_param_4,
	.param .u32 _Z13scatterKernelPjiS_Piii_param_5
)
{
	.reg .pred 	%p<23>;
	.reg .b32 	%r<130>;
	.reg .b64 	%rd<13>;

	ld.param.u64 	%rd2, [_Z13scatterKernelPjiS_Piii_param_0];
	ld.param.u32 	%r39, [_Z13scatterKernelPjiS_Piii_param_1];
	ld.param.u64 	%rd3, [_Z13scatterKernelPjiS_Piii_param_2];
	ld.param.u64 	%rd4, [_Z13scatterKernelPjiS_Piii_param_3];
	ld.param.u32 	%r36, [_Z13scatterKernelPjiS_Piii_param_4];
	ld.param.u32 	%r37, [_Z13scatterKernelPjiS_Piii_param_5];
	mov.b32 	%r40, 1;
	shl.b32 	%r1, %r40, %r36;
	mov.u32 	%r2, %ntid.x;
	mov.u32 	%r3, %ctaid.x;
	mov.u32 	%r41, %nctaid.x;
	add.s32 	%r42, %r41, -1;
	setp.eq.s32 	%p2, %r3, %r42;
	mul.lo.s32 	%r43, %r3, %r2;
	sub.s32 	%r44, %r39, %r43;
	selp.b32 	%r4, %r44, %r2, %p2;
	mov.u32 	%r5, %tid.x;
	add.s32 	%r6, %r43, %r5;
	setp.ge.s32 	%p3, %r6, %r39;
	mov.b32 	%r123, 0;
	@%p3 bra 	$L__BB4_2;
	cvta.to.global.u64 	%rd5, %rd2;
	mul.wide.s32 	%rd6, %r6, 4;
	add.s64 	%rd7, %rd5, %rd6;
	ld.global.u32 	%r123, [%rd7];
$L__BB4_2:
	shl.b32 	%r45, %r5, 2;
	mov.u32 	%r46, tp;
	add.s32 	%r9, %r46, %r45;
	st.shared.u32 	[%r9], %r123;
	shl.b32 	%r10, %r2, 1;
	setp.eq.s32 	%p4, %r36, 31;
	@%p4 bra 	$L__BB4_7;
	shl.b32 	%r11, %r3, %r36;
	cvta.to.global.u64 	%rd1, %rd4;
	mov.b32 	%r124, 0;
$L__BB4_4:
	add.s32 	%r13, %r124, %r5;
	setp.ge.u32 	%p5, %r13, %r1;
	@%p5 bra 	$L__BB4_6;
	add.s32 	%r48, %r13, %r11;
	mul.wide.u32 	%rd8, %r48, 4;
	add.s64 	%rd9, %rd1, %rd8;
	ld.global.u32 	%r49, [%rd9];
	add.s32 	%r50, %r1, %r10;
	add.s32 	%r51, %r13, %r50;
	shl.b32 	%r52, %r51, 2;
	add.s32 	%r54, %r46, %r52;
	st.shared.u32 	[%r54+4], %r49;
$L__BB4_6:
	add.s32 	%r124, %r124, %r2;
	setp.lt.s32 	%p6, %r124, %r1;
	@%p6 bra 	$L__BB4_4;
$L__BB4_7:
	bar.sync 	0;
	setp.lt.s32 	%p7, %r36, 1;
	shl.b32 	%r55, %r2, 2;
	add.s32 	%r15, %r9, %r55;
	@%p7 bra 	$L__BB4_25;
	add.s32 	%r16, %r1, -1;
	add.s32 	%r17, %r46, %r55;
	shl.b32 	%r60, %r4, 2;
	add.s32 	%r18, %r17, %r60;
	add.s32 	%r19, %r2, %r5;
	mov.b32 	%r126, 0;
$L__BB4_9:
	setp.ge.u32 	%p8, %r5, %r4;
	@%p8 bra 	$L__BB4_11;
	ld.shared.u32 	%r61, [%r9];
	shr.u32 	%r62, %r61, %r37;
	and.b32  	%r63, %r62, %r16;
	shr.u32 	%r64, %r63, %r126;
	and.b32  	%r65, %r64, 1;
	st.shared.u32 	[%r15+4], %r65;
$L__BB4_11:
	setp.lt.s32 	%p9, %r4, 2;
	mov.b32 	%r66, 0;
	st.shared.u32 	[%r17], %r66;
	bar.sync 	0;
	@%p9 bra 	$L__BB4_18;
	mov.b32 	%r127, 1;
$L__BB4_13:
	setp.lt.u32 	%p10, %r5, %r4;
	setp.ge.u32 	%p11, %r5, %r127;
	and.pred  	%p1, %p10, %p11;
	mov.b32 	%r128, 0;
	not.pred 	%p12, %p1;
	@%p12 bra 	$L__BB4_15;
	sub.s32 	%r69, %r19, %r127;
	shl.b32 	%r70, %r69, 2;
	add.s32 	%r72, %r46, %r70;
	ld.shared.u32 	%r128, [%r72];
$L__BB4_15:
	bar.sync 	0;
	@%p12 bra 	$L__BB4_17;
	ld.shared.u32 	%r73, [%r15];
	add.s32 	%r74, %r73, %r128;
	st.shared.u32 	[%r15], %r74;
$L__BB4_17:
	bar.sync 	0;
	shl.b32 	%r127, %r127, 1;
	setp.lt.s32 	%p14, %r127, %r4;
	@%p14 bra 	$L__BB4_13;
$L__BB4_18:
	setp.ge.u32 	%p15, %r5, %r4;
	ld.shared.u32 	%r26, [%r18+-4];
	ld.shared.u32 	%r27, [%r18];
	@%p15 bra 	$L__BB4_20;
	ld.shared.u32 	%r129, [%r9];
$L__BB4_20:
	setp.ge.u32 	%p16, %r5, %r4;
	bar.sync 	0;
	@%p16 bra 	$L__BB4_24;
	shr.u32 	%r75, %r129, %r37;
	mov.b32 	%r76, 1;
	shl.b32 	%r77, %r76, %r126;
	and.b32  	%r78, %r77, %r75;
	and.b32  	%r79, %r78, %r16;
	setp.ne.s32 	%p17, %r79, 0;
	@%p17 bra 	$L__BB4_23;
	ld.shared.u32 	%r87, [%r15];
	sub.s32 	%r88, %r5, %r87;
	shl.b32 	%r89, %r88, 2;
	add.s32 	%r91, %r46, %r89;
	st.shared.u32 	[%r91], %r129;
	bra.uni 	$L__BB4_24;
$L__BB4_23:
	ld.shared.u32 	%r80, [%r15];
	add.s32 	%r81, %r26, %r27;
	sub.s32 	%r82, %r4, %r81;
	add.s32 	%r83, %r82, %r80;
	shl.b32 	%r84, %r83, 2;
	add.s32 	%r86, %r46, %r84;
	st.shared.u32 	[%r86], %r129;
$L__BB4_24:
	bar.sync 	0;
	add.s32 	%r126, %r126, 1;
	setp.ne.s32 	%p18, %r126, %r36;
	@%p18 bra 	$L__BB4_9;
$L__BB4_25:
	setp.ne.s32 	%p19, %r5, 0;
	@%p19 bra 	$L__BB4_27;
	ld.shared.u32 	%r103, [tp];
	shr.u32 	%r104, %r103, %r37;
	add.s32 	%r105, %r1, -1;
	and.b32  	%r106, %r104, %r105;
	add.s32 	%r107, %r106, %r10;
	shl.b32 	%r108, %r107, 2;
	add.s32 	%r109, %r46, %r108;
	mov.b32 	%r110, 0;
	st.shared.u32 	[%r109+4], %r110;
	bra.uni 	$L__BB4_30;
$L__BB4_27:
	setp.ge.u32 	%p20, %r5, %r4;
	@%p20 bra 	$L__BB4_30;
	ld.shared.u32 	%r31, [%r9];
	add.s32 	%r32, %r1, -1;
	ld.shared.u32 	%r92, [%r9+-4];
	xor.b32  	%r93, %r92, %r31;
	shr.u32 	%r94, %r93, %r37;
	and.b32  	%r95, %r94, %r32;
	setp.eq.s32 	%p21, %r95, 0;
	@%p21 bra 	$L__BB4_30;
	shr.u32 	%r96, %r31, %r37;
	and.b32  	%r97, %r96, %r32;
	add.s32 	%r98, %r97, %r10;
	shl.b32 	%r99, %r98, 2;
	add.s32 	%r101, %r46, %r99;
	st.shared.u32 	[%r101+4], %r5;
$L__BB4_30:
	bar.sync 	0;
	ld.shared.u32 	%r33, [%r9];
	shr.u32 	%r111, %r33, %r37;
	add.s32 	%r112, %r1, -1;
	and.b32  	%r113, %r111, %r112;
	add.s32 	%r114, %r113, %r10;
	shl.b32 	%r115, %r114, 2;
	add.s32 	%r34, %r46, %r115;
	ld.shared.u32 	%r117, [%r34+4];
	sub.s32 	%r35, %r5, %r117;
	st.shared.u32 	[%r15], %r35;
	setp.ge.u32 	%p22, %r5, %r4;
	@%p22 bra 	$L__BB4_32;
	mov.b32 	%r118, 4;
	shl.b32 	%r119, %r118, %r36;
	add.s32 	%r120, %r34, %r119;
	ld.shared.u32 	%r121, [%r120+4];
	add.s32 	%r122, %r35, %r121;
	cvta.to.global.u64 	%rd10, %rd3;
	mul.wide.s32 	%rd11, %r122, 4;
	add.s64 	%rd12, %rd10, %rd11;
	st.global.u32 	[%rd12], %r33;
$L__BB4_32:
	ret;

}
	// .globl	_Z9sortBlockPjiii
.visible .entry _Z9sortBlockPjiii(
	.param .u64 .ptr .align 1 _Z9sortBlockPjiii_param_0,
	.param .u32 _Z9sortBlockPjiii_param_1,
	.param .u32 _Z9sortBlockPjiii_param_2,
	.param .u32 _Z9sortBlockPjiii_param_3
)
{
	.reg .pred 	%p<17>;
	.reg .b32 	%r<80>;
	.reg .b64 	%rd<5>;

	ld.param.u64 	%rd2, [_Z9sortBlockPjiii_param_0];
	ld.param.u32 	%r26, [_Z9sortBlockPjiii_param_1];
	ld.param.u32 	%r23, [_Z9sortBlockPjiii_param_2];
	ld.param.u32 	%r24, [_Z9sortBlockPjiii_param_3];
	cvta.to.global.u64 	%rd3, %rd2;
	mov.u32 	%r1, %ntid.x;
	mov.u32 	%r27, %ctaid.x;
	mov.u32 	%r28, %nctaid.x;
	add.s32 	%r29, %r28, -1;
	setp.eq.s32 	%p2, %r27, %r29;
	mul.lo.s32 	%r30, %r27, %r1;
	sub.s32 	%r31, %r26, %r30;
	selp.b32 	%r2, %r31, %r1, %p2;
	mov.u32 	%r3, %tid.x;
	add.s32 	%r32, %r30, %r3;
	setp.ge.s32 	%p3, %r32, %r26;
	mul.wide.s32 	%rd4, %r32, 4;
	add.s64 	%rd1, %rd3, %rd4;
	mov.b32 	%r74, 0;
	@%p3 bra 	$L__BB5_2;
	ld.global.u32 	%r74, [%rd1];
$L__BB5_2:
	shl.b32 	%r33, %r3, 2;
	mov.u32 	%r34, tp;
	add.s32 	%r6, %r34, %r33;
	st.shared.u32 	[%r6], %r74;
	bar.sync 	0;
	setp.lt.s32 	%p4, %r23, 1;
	@%p4 bra 	$L__BB5_20;
	mov.b32 	%r37, -1;
	shl.b32 	%r38, %r37, %r23;
	not.b32 	%r7, %r38;
	add.s32 	%r8, %r1, %r3;
	shl.b32 	%r39, %r1, 2;
	add.s32 	%r9, %r6, %r39;
	add.s32 	%r10, %r34, %r39;
	shl.b32 	%r41, %r2, 2;
	add.s32 	%r11, %r10, %r41;
	mov.b32 	%r76, 0;
$L__BB5_4:
	setp.ge.u32 	%p5, %r3, %r2;
	@%p5 bra 	$L__BB5_6;
	ld.shared.u32 	%r42, [%r6];
	shr.u32 	%r43, %r42, %r24;
	and.b32  	%r44, %r43, %r7;
	shr.u32 	%r45, %r44, %r76;
	and.b32  	%r46, %r45, 1;
	st.shared.u32 	[%r9+4], %r46;
$L__BB5_6:
	setp.lt.s32 	%p6, %r2, 2;
	mov.b32 	%r47, 0;
	st.shared.u32 	[%r10], %r47;
	bar.sync 	0;
	@%p6 bra 	$L__BB5_13;
	mov.b32 	%r77, 1;
$L__BB5_8:
	setp.lt.u32 	%p7, %r3, %r2;
	setp.ge.u32 	%p8, %r3, %r77;
	and.pred  	%p1, %p7, %p8;
	mov.b32 	%r78, 0;
	not.pred 	%p9, %p1;
	@%p9 bra 	$L__BB5_10;
	sub.s32 	%r50, %r8, %r77;
	shl.b32 	%r51, %r50, 2;
	add.s32 	%r53, %r34, %r51;
	ld.shared.u32 	%r78, [%r53];
$L__BB5_10:
	bar.sync 	0;
	@%p9 bra 	$L__BB5_12;
	ld.shared.u32 	%r54, [%r9];
	add.s32 	%r55, %r54, %r78;
	st.shared.u32 	[%r9], %r55;
$L__BB5_12:
	bar.sync 	0;
	shl.b32 	%r77, %r77, 1;
	setp.lt.s32 	%p11, %r77, %r2;
	@%p11 bra 	$L__BB5_8;
$L__BB5_13:
	setp.ge.u32 	%p12, %r3, %r2;
	ld.shared.u32 	%r18, [%r11+-4];
	ld.shared.u32 	%r19, [%r11];
	@%p12 bra 	$L__BB5_15;
	ld.shared.u32 	%r79, [%r6];
$L__BB5_15:
	setp.ge.u32 	%p13, %r3, %r2;
	bar.sync 	0;
	@%p13 bra 	$L__BB5_19;
	shr.u32 	%r56, %r79, %r24;
	mov.b32 	%r57, 1;
	shl.b32 	%r58, %r57, %r76;
	and.b32  	%r59, %r58, %r56;
	and.b32  	%r60, %r59, %r7;
	setp.ne.s32 	%p14, %r60, 0;
	@%p14 bra 	$L__BB5_18;
	ld.shared.u32 	%r68, [%r9];
	sub.s32 	%r69, %r3, %r68;
	shl.b32 	%r70, %r69, 2;
	add.s32 	%r72, %r34, %r70;
	st.shared.u32 	[%r72], %r79;
	bra.uni 	$L__BB5_19;
$L__BB5_18:
	ld.shared.u32 	%r61, [%r9];
	add.s32 	%r62, %r18, %r19;
	sub.s32 	%r63, %r2, %r62;
	add.s32 	%r64, %r63, %r61;
	shl.b32 	%r65, %r64, 2;
	add.s32 	%r67, %r34, %r65;
	st.shared.u32 	[%r67], %r79;
$L__BB5_19:
	bar.sync 	0;
	add.s32 	%r76, %r76, 1;
	setp.ne.s32 	%p15, %r76, %r23;
	@%p15 bra 	$L__BB5_4;
$L__BB5_20:
	setp.ge.u32 	%p16, %r3, %r2;
	@%p16 bra 	$L__BB5_22;
	ld.shared.u32 	%r73, [%r6];
	st.global.u32 	[%rd1], %r73;
$L__BB5_22:
	ret;

}
	// .globl	_Z12scatterBlockPjiS_Piii
.visible .entry _Z12scatterBlockPjiS_Piii(
	.param .u64 .ptr .align 1 _Z12scatterBlockPjiS_Piii_param_0,
	.param .u32 _Z12scatterBlockPjiS_Piii_param_1,
	.param .u64 .ptr .align 1 _Z12scatterBlockPjiS_Piii_param_2,
	.param .u64 .ptr .align 1 _Z12scatterBlockPjiS_Piii_param_3,
	.param .u32 _Z12scatterBlockPjiS_Piii_param_4,
	.param .u32 _Z12scatterBlockPjiS_Piii_param_5
)
{
	.reg .pred 	%p<10>;
	.reg .b32 	%r<74>;
	.reg .b64 	%rd<13>;

	ld.param.u64 	%rd2, [_Z12scatterBlockPjiS_Piii_param_0];
	ld.param.u32 	%r24, [_Z12scatterBlockPjiS_Piii_param_1];
	ld.param.u64 	%rd3, [_Z12scatterBlockPjiS_Piii_param_2];
	ld.param.u64 	%rd4, [_Z12scatterBlockPjiS_Piii_param_3];
	ld.param.u32 	%r21, [_Z12scatterBlockPjiS_Piii_param_4];
	ld.param.u32 	%r22, [_Z12scatterBlockPjiS_Piii_param_5];
	mov.b32 	%r25, 1;
	shl.b32 	%r1, %r25, %r21;
	mov.u32 	%r2, %ntid.x;
	mov.u32 	%r3, %ctaid.x;
	mov.u32 	%r26, %nctaid.x;
	add.s32 	%r27, %r26, -1;
	setp.eq.s32 	%p1, %r3, %r27;
	mul.lo.s32 	%r28, %r3, %r2;
	sub.s32 	%r29, %r24, %r28;
	selp.b32 	%r4, %r29, %r2, %p1;
	mov.u32 	%r5, %tid.x;
	add.s32 	%r6, %r28, %r5;
	setp.ge.s32 	%p2, %r6, %r24;
	mov.b32 	%r72, 0;
	@%p2 bra 	$L__BB6_2;
	cvta.to.global.u64 	%rd5, %rd2;
	mul.wide.s32 	%rd6, %r6, 4;
	add.s64 	%rd7, %rd5, %rd6;
	ld.global.u32 	%r72, [%rd7];
$L__BB6_2:
	shl.b32 	%r30, %r5, 2;
	mov.u32 	%r31, tp;
	add.s32 	%r9, %r31, %r30;
	st.shared.u32 	[%r9], %r72;
	shl.b32 	%r10, %r2, 1;
	setp.eq.s32 	%p3, %r21, 31;
	@%p3 bra 	$L__BB6_7;
	shl.b32 	%r11, %r3, %r21;
	cvta.to.global.u64 	%rd1, %rd4;
	add.s32 	%r12, %r1, %r10;
	mov.b32 	%r73, 0;
$L__BB6_4:
	add.s32 	%r14, %r73, %r5;
	setp.ge.u32 	%p4, %r14, %r1;
	@%p4 bra 	$L__BB6_6;
	add.s32 	%r33, %r14, %r11;
	mul.wide.u32 	%rd8, %r33, 4;
	add.s64 	%rd9, %rd1, %rd8;
	ld.global.u32 	%r34, [%rd9];
	add.s32 	%r35, %r14, %r12;
	shl.b32 	%r36, %r35, 2;
	add.s32 	%r38, %r31, %r36;
	st.shared.u32 	[%r38], %r34;
$L__BB6_6:
	add.s32 	%r73, %r73, %r2;
	setp.lt.s32 	%p5, %r73, %r1;
	@%p5 bra 	$L__BB6_4;
$L__BB6_7:
	bar.sync 	0;
	setp.ne.s32 	%p6, %r5, 0;
	@%p6 bra 	$L__BB6_9;
	ld.shared.u32 	%r50, [tp];
	shr.u32 	%r51, %r50, %r22;
	add.s32 	%r52, %r1, -1;
	and.b32  	%r53, %r51, %r52;
	add.s32 	%r54, %r10, %r53;
	shl.b32 	%r55, %r54, 2;
	add.s32 	%r56, %r31, %r55;
	mov.b32 	%r57, 0;
	st.shared.u32 	[%r56], %r57;
	bra.uni 	$L__BB6_12;
$L__BB6_9:
	setp.ge.u32 	%p7, %r5, %r4;
	@%p7 bra 	$L__BB6_12;
	ld.shared.u32 	%r16, [%r9];
	add.s32 	%r17, %r1, -1;
	ld.shared.u32 	%r39, [%r9+-4];
	xor.b32  	%r40, %r39, %r16;
	shr.u32 	%r41, %r40, %r22;
	and.b32  	%r42, %r41, %r17;
	setp.eq.s32 	%p8, %r42, 0;
	@%p8 bra 	$L__BB6_12;
	shr.u32 	%r43, %r16, %r22;
	and.b32  	%r44, %r43, %r17;
	add.s32 	%r45, %r10, %r44;
	shl.b32 	%r46, %r45, 2;
	add.s32 	%r48, %r31, %r46;
	st.shared.u32 	[%r48], %r5;
$L__BB6_12:
	bar.sync 	0;
	ld.shared.u32 	%r18, [%r9];
	shr.u32 	%r58, %r18, %r22;
	add.s32 	%r59, %r1, -1;
	and.b32  	%r60, %r58, %r59;
	add.s32 	%r61, %r10, %r60;
	shl.b32 	%r62, %r61, 2;
	add.s32 	%r19, %r31, %r62;
	ld.shared.u32 	%r64, [%r19];
	sub.s32 	%r20, %r5, %r64;
	shl.b32 	%r65, %r2, 2;
	add.s32 	%r66, %r9, %r65;
	st.shared.u32 	[%r66], %r20;
	setp.ge.u32 	%p9, %r5, %r4;
	@%p9 bra 	$L__BB6_14;
	mov.b32 	%r67, 4;
	shl.b32 	%r68, %r67, %r21;
	add.s32 	%r69, %r19, %r68;
	ld.shared.u32 	%r70, [%r69];
	add.s32 	%r71, %r20, %r70;
	cvta.to.global.u64 	%rd10, %rd3;
	mul.wide.s32 	%rd11, %r71, 4;
	add.s64 	%rd12, %rd10, %rd11;
	st.global.u32 	[%rd12], %r18;
$L__BB6_14:
	ret;

}
	// .globl	_ZN3cub18CUB_300001_SM_10006detail11EmptyKernelIvEEvv
.visible .entry _ZN3cub18CUB_300001_SM_10006detail11EmptyKernelIvEEvv()
{


	ret;

}


// ===== COMPILED SASS (sm_100) =====

	.target	sm_100

	.elftype	@"ET_EXEC"


//--------------------- .note.nv.tkinfo           --------------------------
	.section	.note.nv.tkinfo,"",@"SHT_NOTE"
	.sectionflags	@"SHF_NOTE_NV_TKINFO"
	.tkinfo
        /*0018*/ 	.word	0x00000002
        /*0030*/ 	.string	""
        /*0030*/ 	.string	"ptxas"
        /*0030*/ 	.string	"Cuda compilation tools, release 13.0, V13.0.88"
        /*0030*/ 	.string	"Build cuda_13.0.r13.0/compiler.36424714_0"
        /*0030*/ 	.string	"-arch sm_100 -m 64 "



//--------------------- .note.nv.cuinfo           --------------------------
	.section	.note.nv.cuinfo,"",@"SHT_NOTE"
	.sectionflags	@"SHF_NOTE_NV_CUINFO"
        /*0018*/ 	.short	0x0002
        /*001a*/ 	.short	0x0064
        /*001c*/ 	.short	0x0082
	.zero		2


//--------------------- .nv.info                  --------------------------
	.section	.nv.info,"",@"SHT_CUDA_INFO"
	.align	4


	//----- nvinfo : EIATTR_REGCOUNT
	.align		4
        /*0000*/ 	.byte	0x04, 0x2f
        /*0002*/ 	.short	(.L_46 - .L_45)
	.align		4
.L_45:
        /*0004*/ 	.word	index@(_Z15histogramKernelPjiPiii)
        /*0008*/ 	.word	0x00000010


	//----- nvinfo : EIATTR_FRAME_SIZE
	.align		4
.L_46:
        /*000c*/ 	.byte	0x04, 0x11
        /*000e*/ 	.short	(.L_48 - .L_47)
	.align		4
.L_47:
        /*0010*/ 	.word	index@(_Z15histogramKernelPjiPiii)
        /*0014*/ 	.word	0x00000000


	//----- nvinfo : EIATTR_REGCOUNT
	.align		4
.L_48:
        /*0018*/ 	.byte	0x04, 0x2f
        /*001a*/ 	.short	(.L_50 - .L_49)
	.align		4
.L_49:
        /*001c*/ 	.word	index@(_Z13scanBlkKernelPiiS_S_)
        /*0020*/ 	.word	0x00000010


	//----- nvinfo : EIATTR_FRAME_SIZE
	.align		4
.L_50:
        /*0024*/ 	.byte	0x04, 0x11
        /*0026*/ 	.short	(.L_52 - .L_51)
	.align		4
.L_51:
        /*0028*/ 	.word	index@(_Z13scanBlkKernelPiiS_S_)
        /*002c*/ 	.word	0x00000000


	//----- nvinfo : EIATTR_REGCOUNT
	.align		4
.L_52:
        /*0030*/ 	.byte	0x04, 0x2f
        /*0032*/ 	.short	(.L_54 - .L_53)
	.align		4
.L_53:
        /*0034*/ 	.word	index@(_Z12addBlkKernelPiiS_)
        /*0038*/ 	.word	0x0000000c


	//----- nvinfo : EIATTR_FRAME_SIZE
	.align		4
.L_54:
        /*003c*/ 	.byte	0x04, 0x11
        /*003e*/ 	.short	(.L_56 - .L_55)
	.align		4
.L_55:
        /*0040*/ 	.word	index@(_Z12addBlkKernelPiiS_)
        /*0044*/ 	.word	0x00000000


	//----- nvinfo : EIATTR_REGCOUNT
	.align		4
.L_56:
        /*0048*/ 	.byte	0x04, 0x2f
        /*004a*/ 	.short	(.L_58 - .L_57)
	.align		4
.L_57:
        /*004c*/ 	.word	index@(_Z15transposeKernelPiiiS_)
        /*0050*/ 	.word	0x0000000e


	//----- nvinfo : EIATTR_FRAME_SIZE
	.align		4
.L_58:
        /*0054*/ 	.byte	0x04, 0x11
        /*0056*/ 	.short	(.L_60 - .L_59)
	.align		4
.L_59:
        /*0058*/ 	.word	index@(_Z15transposeKernelPiiiS_)
        /*005c*/ 	.word	0x00000000


	//----- nvinfo : EIATTR_REGCOUNT
	.align		4
.L_60:
        /*0060*/ 	.byte	0x04, 0x2f
        /*0062*/ 	.short	(.L_62 - .L_61)
	.align		4
.L_61:
        /*0064*/ 	.word	index@(_Z13scatterKernelPjiS_Piii)
        /*0068*/ 	.word	0x00000013


	//----- nvinfo : EIATTR_FRAME_SIZE
	.align		4
.L_62:
        /*006c*/ 	.byte	0x04, 0x11
        /*006e*/ 	.short	(.L_64 - .L_63)
	.align		4
.L_63:
        /*0070*/ 	.word	index@(_Z13scatterKernelPjiS_Piii)
        /*0074*/ 	.word	0x00000000


	//----- nvinfo : EIATTR_REGCOUNT
	.align		4
.L_64:
        /*0078*/ 	.byte	0x04, 0x2f
        /*007a*/ 	.short	(.L_66 - .L_65)
	.align		4
.L_65:
        /*007c*/ 	.word	index@(_Z9sortBlockPjiii)
        /*0080*/ 	.word	0x00000012


	//----- nvinfo : EIATTR_FRAME_SIZE
	.align		4
.L_66:
        /*0084*/ 	.byte	0x04, 0x11
        /*0086*/ 	.short	(.L_68 - .L_67)
	.align		4
.L_67:
        /*0088*/ 	.word	index@(_Z9sortBlockPjiii)
        /*008c*/ 	.word	0x00000000


	//----- nvinfo : EIATTR_REGCOUNT
	.align		4
.L_68:
        /*0090*/ 	.byte	0x04, 0x2f
        /*0092*/ 	.short	(.L_70 - .L_69)
	.align		4
.L_69:
        /*0094*/ 	.word	index@(_Z12scatterBlockPjiS_Piii)
        /*0098*/ 	.word	0x00000012


	//----- nvinfo : EIATTR_FRAME_SIZE
	.align		4
.L_70:
        /*009c*/ 	.byte	0x04, 0x11
        /*009e*/ 	.short	(.L_72 - .L_71)
	.align		4
.L_71:
        /*00a0*/ 	.word	index@(_Z12scatterBlockPjiS_Piii)
        /*00a4*/ 	.word	0x00000000


	//----- nvinfo : EIATTR_REGCOUNT
	.align		4
.L_72:
        /*00a8*/ 	.byte	0x04, 0x2f
        /*00aa*/ 	.short	(.L_74 - .L_73)
	.align		4
.L_73:
        /*00ac*/ 	.word	index@(_ZN3cub18CUB_300001_SM_10006detail11EmptyKernelIvEEvv)
        /*00b0*/ 	.word	0x00000004


	//----- nvinfo : EIATTR_FRAME_SIZE
	.align		4
.L_74:
        /*00b4*/ 	.byte	0x04, 0x11
        /*00b6*/ 	.short	(.L_76 - .L_75)
	.align		4
.L_75:
        /*00b8*/ 	.word	index@(_ZN3cub18CUB_300001_SM_10006detail11EmptyKernelIvEEvv)
        /*00bc*/ 	.word	0x00000000


	//----- nvinfo : EIATTR_MIN_STACK_SIZE
	.align		4
.L_76:
        /*00c0*/ 	.byte	0x04, 0x12
        /*00c2*/ 	.short	(.L_78 - .L_77)
	.align		4
.L_77:
        /*00c4*/ 	.word	index@(_ZN3cub18CUB_300001_SM_10006detail11EmptyKernelIvEEvv)
        /*00c8*/ 	.word	0x00000000


	//----- nvinfo : EIATTR_MIN_STACK_SIZE
	.align		4
.L_78:
        /*00cc*/ 	.byte	0x04, 0x12
        /*00ce*/ 	.short	(.L_80 - .L_79)
	.align		4
.L_79:
        /*00d0*/ 	.word	index@(_Z12scatterBlockPjiS_Piii)
        /*00d4*/ 	.word	0x00000000


	//----- nvinfo : EIATTR_MIN_STACK_SIZE
	.align		4
.L_80:
        /*00d8*/ 	.byte	0x04, 0x12
        /*00da*/ 	.short	(.L_82 - .L_81)
	.align		4
.L_81:
        /*00dc*/ 	.word	index@(_Z9sortBlockPjiii)
        /*00e0*/ 	.word	0x00000000


	//----- nvinfo : EIATTR_MIN_STACK_SIZE
	.align		4
.L_82:
        /*00e4*/ 	.byte	0x04, 0x12
        /*00e6*/ 	.short	(.L_84 - .L_83)
	.align		4
.L_83:
        /*00e8*/ 	.word	index@(_Z13scatterKernelPjiS_Piii)
        /*00ec*/ 	.word	0x00000000


	//----- nvinfo : EIATTR_MIN_STACK_SIZE
	.align		4
.L_84:
        /*00f0*/ 	.byte	0x04, 0x12
        /*00f2*/ 	.short	(.L_86 - .L_85)
	.align		4
.L_85:
        /*00f4*/ 	.word	index@(_Z15transposeKernelPiiiS_)
        /*00f8*/ 	.word	0x00000000


	//----- nvinfo : EIATTR_MIN_STACK_SIZE
	.align		4
.L_86:
        /*00fc*/ 	.byte	0x04, 0x12
        /*00fe*/ 	.short	(.L_88 - .L_87)
	.align		4
.L_87:
        /*0100*/ 	.word	index@(_Z12addBlkKernelPiiS_)
        /*0104*/ 	.word	0x00000000


	//----- nvinfo : EIATTR_MIN_STACK_SIZE
	.align		4
.L_88:
        /*0108*/ 	.byte	0x04, 0x12
        /*010a*/ 	.short	(.L_90 - .L_89)
	.align		4
.L_89:
        /*010c*/ 	.word	index@(_Z13scanBlkKernelPiiS_S_)
        /*0110*/ 	.word	0x00000000


	//----- nvinfo : EIATTR_MIN_STACK_SIZE
	.align		4
.L_90:
        /*0114*/ 	.byte	0x04, 0x12
        /*0116*/ 	.short	(.L_92 - .L_91)
	.align		4
.L_91:
        /*0118*/ 	.word	index@(_Z15histogramKernelPjiPiii)
        /*011c*/ 	.word	0x00000000
.L_92:


//--------------------- .nv.compat                --------------------------
	.section	.nv.compat,"",@"SHT_CUDA_COMPAT_INFO"
	.align	4
        /*0000*/ 	.byte	0x02, 0x09, 0x00, 0x00, 0x02, 0x02, 0x01, 0x00, 0x02, 0x05, 0x05, 0x00, 0x03, 0x07, 0x01, 0x01
        /*0010*/ 	.byte	0x02, 0x03, 0x00, 0x00, 0x02, 0x06, 0x01, 0x00, 0x04, 0x0b, 0x08, 0x00, 0x09, 0x00, 0x00, 0x00
        /*0020*/ 	.byte	0x00, 0x00, 0x00, 0x00


//--------------------- .nv.info._ZN3cub18CUB_300001_SM_10006detail11EmptyKernelIvEEvv --------------------------
	.section	.nv.info._ZN3cub18CUB_300001_SM_10006detail11EmptyKernelIvEEvv,"",@"SHT_CUDA_INFO"
	.sectionflags	@""
	.align	4


	//----- nvinfo : EIATTR_CUDA_API_VERSION
	.align		4
        /*0000*/ 	.byte	0x04, 0x37
        /*0002*/ 	.short	(.L_94 - .L_93)
.L_93:
        /*0004*/ 	.word	0x00000082


	//----- nvinfo : EIATTR_SPARSE_MMA_MASK
	.align		4
.L_94:
        /*0008*/ 	.byte	0x03, 0x50
        /*000a*/ 	.short	0x0000


	//----- nvinfo : EIATTR_MAXREG_COUNT
	.align		4
        /*000c*/ 	.byte	0x03, 0x1b
        /*000e*/ 	.short	0x00ff


	//----- nvinfo : EIATTR_MERCURY_ISA_VERSION
	.align		4
        /*0010*/ 	.byte	0x03, 0x5f
        /*0012*/ 	.short	0x0101


	//----- nvinfo : EIATTR_VRC_CTA_INIT_COUNT
	.align		4
        /*0014*/ 	.byte	0x02, 0x4a
	.zero		1
	.zero		1


	//----- nvinfo : EIATTR_EXIT_INSTR_OFFSETS
	.align		4
        /*0018*/ 	.byte	0x04, 0x1c
        /*001a*/ 	.short	(.L_96 - .L_95)


	//   ....[0]....
.L_95:
        /*001c*/ 	.word	0x00000010


	//----- nvinfo : EIATTR_SW_WAR
	.align		4
.L_96:
        /*0020*/ 	.byte	0x04, 0x36
        /*0022*/ 	.short	(.L_98 - .L_97)
.L_97:
        /*0024*/ 	.word	0x00000008
.L_98:


//--------------------- .nv.info._Z12scatterBlockPjiS_Piii --------------------------
	.section	.nv.info._Z12scatterBlockPjiS_Piii,"",@"SHT_CUDA_INFO"
	.sectionflags	@""
	.align	4


	//----- nvinfo : EIATTR_CUDA_API_VERSION
	.align		4
        /*0000*/ 	.byte	0x04, 0x37
        /*0002*/ 	.short	(.L_100 - .L_99)
.L_99:
        /*0004*/ 	.word	0x00000082


	//----- nvinfo : EIATTR_KPARAM_INFO
	.align		4
.L_100:
        /*0008*/ 	.byte	0x04, 0x17
        /*000a*/ 	.short	(.L_102 - .L_101)
.L_101:
        /*000c*/ 	.word	0x00000000
        /*0010*/ 	.short	0x0005
        /*0012*/ 	.short	0x0024
        /*0014*/ 	.byte	0x00, 0xf0, 0x11, 0x00


	//----- nvinfo : EIATTR_KPARAM_INFO
	.align		4
.L_102:
        /*0018*/ 	.byte	0x04, 0x17
        /*001a*/ 	.short	(.L_104 - .L_103)
.L_103:
        /*001c*/ 	.word	0x00000000
        /*0020*/ 	.short	0x0004
        /*0022*/ 	.short	0x0020
        /*0024*/ 	.byte	0x00, 0xf0, 0x11, 0x00


	//----- nvinfo : EIATTR_KPARAM_INFO
	.align		4
.L_104:
        /*0028*/ 	.byte	0x04, 0x17
        /*002a*/ 	.short	(.L_106 - .L_105)
.L_105:
        /*002c*/ 	.word	0x00000000
        /*0030*/ 	.short	0x0003
        /*0032*/ 	.short	0x0018
        /*0034*/ 	.byte	0x00, 0xf5, 0x21, 0x00


	//----- nvinfo : EIATTR_KPARAM_INFO
	.align		4
.L_106:
        /*0038*/ 	.byte	0x04, 0x17
        /*003a*/ 	.short	(.L_108 - .L_107)
.L_107:
        /*003c*/ 	.word	0x00000000
        /*0040*/ 	.short	0x0002
        /*0042*/ 	.short	0x0010
        /*0044*/ 	.byte	0x00, 0xf5, 0x21, 0x00


	//----- nvinfo : EIATTR_KPARAM_INFO
	.align		4
.L_108:
        /*0048*/ 	.byte	0x04, 0x17
        /*004a*/ 	.short	(.L_110 - .L_109)
.L_109:
        /*004c*/ 	.word	0x00000000
        /*0050*/ 	.short	0x0001
        /*0052*/ 	.short	0x0008
        /*0054*/ 	.byte	0x00, 0xf0, 0x11, 0x00


	//----- nvinfo : EIATTR_KPARAM_INFO
	.align		4
.L_110:
        /*0058*/ 	.byte	0x04, 0x17
        /*005a*/ 	.short	(.L_112 - .L_111)
.L_111:
        /*005c*/ 	.word	0x00000000
        /*0060*/ 	.short	0x0000
        /*0062*/ 	.short	0x0000
        /*0064*/ 	.byte	0x00, 0xf5, 0x21, 0x00


	//----- nvinfo : EIATTR_SPARSE_MMA_MASK
	.align		4
.L_112:
        /*0068*/ 	.byte	0x03, 0x50
        /*006a*/ 	.short	0x0000


	//----- nvinfo : EIATTR_MAXREG_COUNT
	.align		4
        /*006c*/ 	.byte	0x03, 0x1b
        /*006e*/ 	.short	0x00ff


	//----- nvinfo : EIATTR_NUM_BARRIERS
	.align		4
        /*0070*/ 	.byte	0x02, 0x4c
        /*0072*/ 	.byte	0x01
	.zero		1


	//----- nvinfo : EIATTR_MERCURY_ISA_VERSION
	.align		4
        /*0074*/ 	.byte	0x03, 0x5f
        /*0076*/ 	.short	0x0101


	//----- nvinfo : EIATTR_VRC_CTA_INIT_COUNT
	.align		4
        /*0078*/ 	.byte	0x02, 0x4a
	.zero		1
	.zero		1


	//----- nvinfo : EIATTR_EXIT_INSTR_OFFSETS
	.align		4
        /*007c*/ 	.byte	0x04, 0x1c
        /*007e*/ 	.short	(.L_114 - .L_113)


	//   ....[0]....
.L_113:
        /*0080*/ 	.word	0x000005c0


	//   ....[1]....
        /*0084*/ 	.word	0x00000650


	//----- nvinfo : EIATTR_CRS_STACK_SIZE
	.align		4
.L_114:
        /*0088*/ 	.byte	0x04, 0x1e
        /*008a*/ 	.short	(.L_116 - .L_115)
.L_115:
        /*008c*/ 	.word	0x00000000


	//----- nvinfo : EIATTR_CBANK_PARAM_SIZE
	.align		4
.L_116:
        /*0090*/ 	.byte	0x03, 0x19
        /*0092*/ 	.short	0x0028


	//----- nvinfo : EIATTR_PARAM_CBANK
	.align		4
        /*0094*/ 	.byte	0x04, 0x0a
        /*0096*/ 	.short	(.L_118 - .L_117)
	.align		4
.L_117:
        /*0098*/ 	.word	index@(.nv.constant0._Z12scatterBlockPjiS_Piii)
        /*009c*/ 	.short	0x0380
        /*009e*/ 	.short	0x0028


	//----- nvinfo : EIATTR_SW_WAR
	.align		4
.L_118:
        /*00a0*/ 	.byte	0x04, 0x36
        /*00a2*/ 	.short	(.L_120 - .L_119)
.L_119:
        /*00a4*/ 	.word	0x00000008
.L_120:


//--------------------- .nv.info._Z9sortBlockPjiii --------------------------
	.section	.nv.info._Z9sortBlockPjiii,"",@"SHT_CUDA_INFO"
	.sectionflags	@""
	.align	4


	//----- nvinfo : EIATTR_CUDA_API_VERSION
	.align		4
        /*0000*/ 	.byte	0x04, 0x37
        /*0002*/ 	.short	(.L_122 - .L_121)
.L_121:
        /*0004*/ 	.word	0x00000082


	//----- nvinfo : EIATTR_KPARAM_INFO
	.align		4
.L_122:
        /*0008*/ 	.byte	0x04, 0x17
        /*000a*/ 	.short	(.L_124 - .L_123)
.L_123:
        /*000c*/ 	.word	0x00000000
        /*0010*/ 	.short	0x0003
        /*0012*/ 	.short	0x0010
        /*0014*/ 	.byte	0x00, 0xf0, 0x11, 0x00


	//----- nvinfo : EIATTR_KPARAM_INFO
	.align		4
.L_124:
        /*0018*/ 	.byte	0x04, 0x17
        /*001a*/ 	.short	(.L_126 - .L_125)
.L_125:
        /*001c*/ 	.word	0x00000000
        /*0020*/ 	.short	0x0002
        /*0022*/ 	.short	0x000c
        /*0024*/ 	.byte	0x00, 0xf0, 0x11, 0x00


	//----- nvinfo : EIATTR_KPARAM_INFO
	.align		4
.L_126:
        /*0028*/ 	.byte	0x04, 0x17
        /*002a*/ 	.short	(.L_128 - .L_127)
.L_127:
        /*002c*/ 	.word	0x00000000
        /*0030*/ 	.short	0x0001
        /*0032*/ 	.short	0x0008
        /*0034*/ 	.byte	0x00, 0xf0, 0x11, 0x00


	//----- nvinfo : EIATTR_KPARAM_INFO
	.align		4
.L_128:
        /*0038*/ 	.byte	0x04, 0x17
        /*003a*/ 	.short	(.L_130 - .L_129)
.L_129:
        /*003c*/ 	.word	0x00000000
        /*0040*/ 	.short	0x0000
        /*0042*/ 	.short	0x0000
        /*0044*/ 	.byte	0x00, 0xf5, 0x21, 0x00


	//----- nvinfo : EIATTR_SPARSE_MMA_MASK
	.align		4
.L_130:
        /*0048*/ 	.byte	0x03, 0x50
        /*004a*/ 	.short	0x0000


	//----- nvinfo : EIATTR_MAXREG_COUNT
	.align		4
        /*004c*/ 	.byte	0x03, 0x1b
        /*004e*/ 	.short	0x00ff


	//----- nvinfo : EIATTR_NUM_BARRIERS
	.align		4
        /*0050*/ 	.byte	0x02, 0x4c
        /*0052*/ 	.byte	0x01
	.zero		1


	//----- nvinfo : EIATTR_MERCURY_ISA_VERSION
	.align		4
        /*0054*/ 	.byte	0x03, 0x5f
        /*0056*/ 	.short	0x0101


	//----- nvinfo : EIATTR_VRC_CTA_INIT_COUNT
	.align		4
        /*0058*/ 	.byte	0x02, 0x4a
	.zero		1
	.zero		1


	//----- nvinfo : EIATTR_EXIT_INSTR_OFFSETS
	.align		4
        /*005c*/ 	.byte	0x04, 0x1c
        /*005e*/ 	.short	(.L_132 - .L_131)


	//   ....[0]....
.L_131:
        /*0060*/ 	.word	0x00000590


	//   ....[1]....
        /*0064*/ 	.word	0x000005c0


	//----- nvinfo : EIATTR_CRS_STACK_SIZE
	.align		4
.L_132:
        /*0068*/ 	.byte	0x04, 0x1e
        /*006a*/ 	.short	(.L_134 - .L_133)
.L_133:
        /*006c*/ 	.word	0x00000000


	//----- nvinfo : EIATTR_CBANK_PARAM_SIZE
	.align		4
.L_134:
        /*0070*/ 	.byte	0x03, 0x19
        /*0072*/ 	.short	0x0014


	//----- nvinfo : EIATTR_PARAM_CBANK
	.align		4
        /*0074*/ 	.byte	0x04, 0x0a
        /*0076*/ 	.short	(.L_136 - .L_135)
	.align		4
.L_135:
        /*0078*/ 	.word	index@(.nv.constant0._Z9sortBlockPjiii)
        /*007c*/ 	.short	0x0380
        /*007e*/ 	.short	0x0014


	//----- nvinfo : EIATTR_SW_WAR
	.align		4
.L_136:
        /*0080*/ 	.byte	0x04, 0x36
        /*0082*/ 	.short	(.L_138 - .L_137)
.L_137:
        /*0084*/ 	.word	0x00000008
.L_138:


//--------------------- .nv.info._Z13scatterKernelPjiS_Piii --------------------------
	.section	.nv.info._Z13scatterKernelPjiS_Piii,"",@"SHT_CUDA_INFO"
	.sectionflags	@""
	.align	4


	//----- nvinfo : EIATTR_CUDA_API_VERSION
	.align		4
        /*0000*/ 	.byte	0x04, 0x37
        /*0002*/ 	.short	(.L_140 - .L_139)
.L_139:
        /*0004*/ 	.word	0x00000082


	//----- nvinfo : EIATTR_KPARAM_INFO
	.align		4
.L_140:
        /*0008*/ 	.byte	0x04, 0x17
        /*000a*/ 	.short	(.L_142 - .L_141)
.L_141:
        /*000c*/ 	.word	0x00000000
        /*0010*/ 	.short	0x0005
        /*0012*/ 	.short	0x0024
        /*0014*/ 	.byte	0x00, 0xf0, 0x11, 0x00


	//----- nvinfo : EIATTR_KPARAM_INFO
	.align		4
.L_142:
        /*0018*/ 	.byte	0x04, 0x17
        /*001a*/ 	.short	(.L_144 - .L_143)
.L_143:
        /*001c*/ 	.word	0x00000000
        /*0020*/ 	.short	0x0004
        /*0022*/ 	.short	0x0020
        /*0024*/ 	.byte	0x00, 0xf0, 0x11, 0x00


	//----- nvinfo : EIATTR_KPARAM_INFO
	.align		4
.L_144:
        /*0028*/ 	.byte	0x04, 0x17
        /*002a*/ 	.short	(.L_146 - .L_145)
.L_145:
        /*002c*/ 	.word	0x00000000
        /*0030*/ 	.short	0x0003
        /*0032*/ 	.short	0x0018
        /*0034*/ 	.byte	0x00, 0xf5, 0x21, 0x00


	//----- nvinfo : EIATTR_KPARAM_INFO
	.align		4
.L_146:
        /*0038*/ 	.byte	0x04, 0x17
        /*003a*/ 	.short	(.L_148 - .L_147)
.L_147:
        /*003c*/ 	.word	0x00000000
        /*0040*/ 	.short	0x0002
        /*0042*/ 	.short	0x0010
        /*0044*/ 	.byte	0x00, 0xf5, 0x21, 0x00


	//----- nvinfo : EIATTR_KPARAM_INFO
	.align		4
.L_148:
        /*0048*/ 	.byte	0x04, 0x17
        /*004a*/ 	.short	(.L_150 - .L_149)
.L_149:
        /*004c*/ 	.word	0x00000000
        /*0050*/ 	.short	0x0001
        /*0052*/ 	.short	0x0008
        /*0054*/ 	.byte	0x00, 0xf0, 0x11, 0x00


	//----- nvinfo : EIATTR_KPARAM_INFO
	.align		4
.L_150:
        /*0058*/ 	.byte	0x04, 0x17
        /*005a*/ 	.short	(.L_152 - .L_151)
.L_151:
        /*005c*/ 	.word	0x00000000
        /*0060*/ 	.short	0x0000
        /*0062*/ 	.short	0x0000
        /*0064*/ 	.byte	0x00, 0xf5, 0x21, 0x00


	//----- nvinfo : EIATTR_SPARSE_MMA_MASK
	.align		4
.L_152:
        /*0068*/ 	.byte	0x03, 0x50
        /*006a*/ 	.short	0x0000


	//----- nvinfo : EIATTR_MAXREG_COUNT
	.align		4
        /*006c*/ 	.byte	0x03, 0x1b
        /*006e*/ 	.short	0x00ff


	//----- nvinfo : EIATTR_NUM_BARRIERS
	.align		4
        /*0070*/ 	.byte	0x02, 0x4c
        /*0072*/ 	.byte	0x01
	.zero		1


	//----- nvinfo : EIATTR_MERCURY_ISA_VERSION
	.align		4
        /*0074*/ 	.byte	0x03, 0x5f
        /*0076*/ 	.short	0x0101


	//----- nvinfo : EIATTR_VRC_CTA_INIT_COUNT
	.align		4
        /*0078*/ 	.byte	0x02, 0x4a
	.zero		1
	.zero		1


	//----- nvinfo : EIATTR_EXIT_INSTR_OFFSETS
	.align		4
        /*007c*/ 	.byte	0x04, 0x1c
        /*007e*/ 	.short	(.L_154 - .L_153)


	//   ....[0]....
.L_153:
        /*0080*/ 	.word	0x000009a0


	//   ....[1]....
        /*0084*/ 	.word	0x00000a20


	//----- nvinfo : EIATTR_CRS_STACK_SIZE
	.align		4
.L_154:
        /*0088*/ 	.byte	0x04, 0x1e
        /*008a*/ 	.short	(.L_156 - .L_155)
.L_155:
        /*008c*/ 	.word	0x00000000


	//----- nvinfo : EIATTR_CBANK_PARAM_SIZE
	.align		4
.L_156:
        /*0090*/ 	.byte	0x03, 0x19
        /*0092*/ 	.short	0x0028


	//----- nvinfo : EIATTR_PARAM_CBANK
	.align		4
        /*0094*/ 	.byte	0x04, 0x0a
        /*0096*/ 	.short	(.L_158 - .L_157)
	.align		4
.L_157:
        /*0098*/ 	.word	index@(.nv.constant0._Z13scatterKernelPjiS_Piii)
        /*009c*/ 	.short	0x0380
        /*009e*/ 	.short	0x0028


	//----- nvinfo : EIATTR_SW_WAR
	.align		4
.L_158:
        /*00a0*/ 	.byte	0x04, 0x36
        /*00a2*/ 	.short	(.L_160 - .L_159)
.L_159:
        /*00a4*/ 	.word	0x00000008
.L_160:


//--------------------- .nv.info._Z15transposeKernelPiiiS_ --------------------------
	.section	.nv.info._Z15transposeKernelPiiiS_,"",@"SHT_CUDA_INFO"
	.sectionflags	@""
	.align	4


	//----- nvinfo : EIATTR_CUDA_API_VERSION
	.align		4
        /*0000*/ 	.byte	0x04, 0x37
        /*0002*/ 	.short	(.L_162 - .L_161)
.L_161:
        /*0004*/ 	.word	0x00000082


	//----- nvinfo : EIATTR_KPARAM_INFO
	.align		4
.L_162:
        /*0008*/ 	.byte	0x04, 0x17
        /*000a*/ 	.short	(.L_164 - .L_163)
.L_163:
        /*000c*/ 	.word	0x00000000
        /*0010*/ 	.short	0x0003
        /*0012*/ 	.short	0x0010
        /*0014*/ 	.byte	0x00, 0xf5, 0x21, 0x00


	//----- nvinfo : EIATTR_KPARAM_INFO
	.align		4
.L_164:
        /*0018*/ 	.byte	0x04, 0x17
        /*001a*/ 	.short	(.L_166 - .L_165)
.L_165:
        /*001c*/ 	.word	0x00000000
        /*0020*/ 	.short	0x0002
        /*0022*/ 	.short	0x000c
        /*0024*/ 	.byte	0x00, 0xf0, 0x11, 0x00


	//----- nvinfo : EIATTR_KPARAM_INFO
	.align		4
.L_166:
        /*0028*/ 	.byte	0x04, 0x17
        /*002a*/ 	.short	(.L_168 - .L_167)
.L_167:
        /*002c*/ 	.word	0x00000000
        /*0030*/ 	.short	0x0001
        /*0032*/ 	.short	0x0008
        /*0034*/ 	.byte	0x00, 0xf0, 0x11, 0x00


	//----- nvinfo : EIATTR_KPARAM_INFO
	.align		4
.L_168:
        /*0038*/ 	.byte	0x04, 0x17
        /*003a*/ 	.short	(.L_170 - .L_169)
.L_169:
        /*003c*/ 	.word	0x00000000
        /*0040*/ 	.short	0x0000
        /*0042*/ 	.short	0x0000
        /*0044*/ 	.byte	0x00, 0xf5, 0x21, 0x00


	//----- nvinfo : EIATTR_SPARSE_MMA_MASK
	.align		4
.L_170:
        /*0048*/ 	.byte	0x03, 0x50
        /*004a*/ 	.short	0x0000


	//----- nvinfo : EIATTR_MAXREG_COUNT
	.align		4
        /*004c*/ 	.byte	0x03, 0x1b
        /*004e*/ 	.short	0x00ff


	//----- nvinfo : EIATTR_MERCURY_ISA_VERSION
	.align		4
        /*0050*/ 	.byte	0x03, 0x5f
        /*0052*/ 	.short	0x0101


	//----- nvinfo : EIATTR_VRC_CTA_INIT_COUNT
	.align		4
        /*0054*/ 	.byte	0x02, 0x4a
	.zero		1
	.zero		1


	//----- nvinfo : EIATTR_EXIT_INSTR_OFFSETS
	.align		4
        /*0058*/ 	.byte	0x04, 0x1c
        /*005a*/ 	.short	(.L_172 - .L_171)


	//   ....[0]....
.L_171:
        /*005c*/ 	.word	0x00000070


	//   ....[1]....
        /*0060*/ 	.word	0x00000380


	//----- nvinfo : EIATTR_CBANK_PARAM_SIZE
	.align		4
.L_172:
        /*0064*/ 	.byte	0x03, 0x19
        /*0066*/ 	.short	0x0018


	//----- nvinfo : EIATTR_PARAM_CBANK
	.align		4
        /*0068*/ 	.byte	0x04, 0x0a
        /*006a*/ 	.short	(.L_174 - .L_173)
	.align		4
.L_173:
        /*006c*/ 	.word	index@(.nv.constant0._Z15transposeKernelPiiiS_)
        /*0070*/ 	.short	0x0380
        /*0072*/ 	.short	0x0018


	//----- nvinfo : EIATTR_SW_WAR
	.align		4
.L_174:
        /*0074*/ 	.byte	0x04, 0x36
        /*0076*/ 	.short	(.L_176 - .L_175)
.L_175:
        /*0078*/ 	.word	0x00000008
.L_176:


//--------------------- .nv.info._Z12addBlkKernelPiiS_ --------------------------
	.section	.nv.info._Z12addBlkKernelPiiS_,"",@"SHT_CUDA_INFO"
	.sectionflags	@""
	.align	4


	//----- nvinfo : EIATTR_CUDA_API_VERSION
	.align		4
        /*0000*/ 	.byte	0x04, 0x37
        /*0002*/ 	.short	(.L_178 - .L_177)
.L_177:
        /*0004*/ 	.word	0x00000082


	//----- nvinfo : EIATTR_KPARAM_INFO
	.align		4
.L_178:
        /*0008*/ 	.byte	0x04, 0x17
        /*000a*/ 	.short	(.L_180 - .L_179)
.L_179:
        /*000c*/ 	.word	0x00000000
        /*0010*/ 	.short	0x0002
        /*0012*/ 	.short	0x0010
        /*0014*/ 	.byte	0x00, 0xf5, 0x21, 0x00


	//----- nvinfo : EIATTR_KPARAM_INFO
	.align		4
.L_180:
        /*0018*/ 	.byte	0x04, 0x17
        /*001a*/ 	.short	(.L_182 - .L_181)
.L_181:
        /*001c*/ 	.word	0x00000000
        /*0020*/ 	.short	0x0001
        /*0022*/ 	.short	0x0008
        /*0024*/ 	.byte	0x00, 0xf0, 0x11, 0x00


	//----- nvinfo : EIATTR_KPARAM_INFO
	.align		4
.L_182:
        /*0028*/ 	.byte	0x04, 0x17
        /*002a*/ 	.short	(.L_184 - .L_183)
.L_183:
        /*002c*/ 	.word	0x00000000
        /*0030*/ 	.short	0x0000
        /*0032*/ 	.short	0x0000
        /*0034*/ 	.byte	0x00, 0xf5, 0x21, 0x00


	//----- nvinfo : EIATTR_SPARSE_MMA_MASK
	.align		4
.L_184:
        /*0038*/ 	.byte	0x03, 0x50
        /*003a*/ 	.short	0x0000


	//----- nvinfo : EIATTR_MAXREG_COUNT
	.align		4
        /*003c*/ 	.byte	0x03, 0x1b
        /*003e*/ 	.short	0x00ff


	//----- nvinfo : EIATTR_MERCURY_ISA_VERSION
	.align		4
        /*0040*/ 	.byte	0x03, 0x5f
        /*0042*/ 	.short	0x0101


	//----- nvinfo : EIATTR_VRC_CTA_INIT_COUNT
	.align		4
        /*0044*/ 	.byte	0x02, 0x4a
	.zero		1
	.zero		1


	//----- nvinfo : EIATTR_EXIT_INSTR_OFFSETS
	.align		4
        /*0048*/ 	.byte	0x04, 0x1c
        /*004a*/ 	.short	(.L_186 - .L_185)


	//   ....[0]....
.L_185:
        /*004c*/ 	.word	0x00000080


	//   ....[1]....
        /*0050*/ 	.word	0x00000130


	//----- nvinfo : EIATTR_CBANK_PARAM_SIZE
	.align		4
.L_186:
        /*0054*/ 	.byte	0x03, 0x19
        /*0056*/ 	.short	0x0018


	//----- nvinfo : EIATTR_PARAM_CBANK
	.align		4
        /*0058*/ 	.byte	0x04, 0x0a
        /*005a*/ 	.short	(.L_188 - .L_187)
	.align		4
.L_187:
        /*005c*/ 	.word	index@(.nv.constant0._Z12addBlkKernelPiiS_)
        /*0060*/ 	.short	0x0380
        /*0062*/ 	.short	0x0018


	//----- nvinfo : EIATTR_SW_WAR
	.align		4
.L_188:
        /*0064*/ 	.byte	0x04, 0x36
        /*0066*/ 	.short	(.L_190 - .L_189)
.L_189:
        /*0068*/ 	.word	0x00000008
.L_190:


//--------------------- .nv.info._Z13scanBlkKernelPiiS_S_ --------------------------
	.section	.nv.info._Z13scanBlkKernelPiiS_S_,"",@"SHT_CUDA_INFO"
	.sectionflags	@""
	.align	4


	//----- nvinfo : EIATTR_CUDA_API_VERSION
	.align		4
        /*0000*/ 	.byte	0x04, 0x37
        /*0002*/ 	.short	(.L_192 - .L_191)
.L_191:
        /*0004*/ 	.word	0x00000082


	//----- nvinfo : EIATTR_KPARAM_INFO
	.align		4
.L_192:
        /*0008*/ 	.byte	0x04, 0x17
        /*000a*/ 	.short	(.L_194 - .L_193)
.L_193:
        /*000c*/ 	.word	0x00000000
        /*0010*/ 	.short	0x0003
        /*0012*/ 	.short	0x0018
        /*0014*/ 	.byte	0x00, 0xf5, 0x21, 0x00


	//----- nvinfo : EIATTR_KPARAM_INFO
	.align		4
.L_194:
        /*0018*/ 	.byte	0x04, 0x17
        /*001a*/ 	.short	(.L_196 - .L_195)
.L_195:
        /*001c*/ 	.word	0x00000000
        /*0020*/ 	.short	0x0002
        /*0022*/ 	.short	0x0010
        /*0024*/ 	.byte	0x00, 0xf5, 0x21, 0x00


	//----- nvinfo : EIATTR_KPARAM_INFO
	.align		4
.L_196:
        /*0028*/ 	.byte	0x04, 0x17
        /*002a*/ 	.short	(.L_198 - .L_197)
.L_197:
        /*002c*/ 	.word	0x00000000
        /*0030*/ 	.short	0x0001
        /*0032*/ 	.short	0x0008
        /*0034*/ 	.byte	0x00, 0xf0, 0x11, 0x00


	//----- nvinfo : EIATTR_KPARAM_INFO
	.align		4
.L_198:
        /*0038*/ 	.byte	0x04, 0x17
        /*003a*/ 	.short	(.L_200 - .L_199)
.L_199:
        /*003c*/ 	.word	0x00000000
        /*0040*/ 	.short	0x0000
        /*0042*/ 	.short	0x0000
        /*0044*/ 	.byte	0x00, 0xf5, 0x21, 0x00


	//----- nvinfo : EIATTR_SPARSE_MMA_MASK
	.align		4
.L_200:
        /*0048*/ 	.byte	0x03, 0x50
        /*004a*/ 	.short	0x0000


	//----- nvinfo : EIATTR_MAXREG_COUNT
	.align		4
        /*004c*/ 	.byte	0x03, 0x1b
        /*004e*/ 	.short	0x00ff


	//----- nvinfo : EIATTR_NUM_BARRIERS
	.align		4
        /*0050*/ 	.byte	0x02, 0x4c
        /*0052*/ 	.byte	0x01
	.zero		1


	//----- nvinfo : EIATTR_MERCURY_ISA_VERSION
	.align		4
        /*0054*/ 	.byte	0x03, 0x5f
        /*0056*/ 	.short	0x0101


	//----- nvinfo : EIATTR_VRC_CTA_INIT_COUNT
	.align		4
        /*0058*/ 	.byte	0x02, 0x4a
	.zero		1
	.zero		1


	//----- nvinfo : EIATTR_EXIT_INSTR_OFFSETS
	.align		4
        /*005c*/ 	.byte	0x04, 0x1c
        /*005e*/ 	.short	(.L_202 - .L_201)


	//   ....[0]....
.L_201:
        /*0060*/ 	.word	0x00000130


	//   ....[1]....
        /*0064*/ 	.word	0x00000300


	//   ....[2]....
        /*0068*/ 	.word	0x00000360


	//   ....[3]....
        /*006c*/ 	.word	0x000003d0


	//----- nvinfo : EIATTR_CRS_STACK_SIZE
	.align		4
.L_202:
        /*0070*/ 	.byte	0x04, 0x1e
        /*0072*/ 	.short	(.L_204 - .L_203)
.L_203:
        /*0074*/ 	.word	0x00000000


	//----- nvinfo : EIATTR_CBANK_PARAM_SIZE
	.align		4
.L_204:
        /*0078*/ 	.byte	0x03, 0x19
        /*007a*/ 	.short	0x0020


	//----- nvinfo : EIATTR_PARAM_CBANK
	.align		4
        /*007c*/ 	.byte	0x04, 0x0a
        /*007e*/ 	.short	(.L_206 - .L_205)
	.align		4
.L_205:
        /*0080*/ 	.word	index@(.nv.constant0._Z13scanBlkKernelPiiS_S_)
        /*0084*/ 	.short	0x0380
        /*0086*/ 	.short	0x0020


	//----- nvinfo : EIATTR_SW_WAR
	.align		4
.L_206:
        /*0088*/ 	.byte	0x04, 0x36
        /*008a*/ 	.short	(.L_208 - .L_207)
.L_207:
        /*008c*/ 	.word	0x00000008
.L_208:


//--------------------- .nv.info._Z15histogramKernelPjiPiii --------------------------
	.section	.nv.info._Z15histogramKernelPjiPiii,"",@"SHT_CUDA_INFO"
	.sectionflags	@""
	.align	4


	//----- nvinfo : EIATTR_CUDA_API_VERSION
	.align		4
        /*0000*/ 	.byte	0x04, 0x37
        /*0002*/ 	.short	(.L_210 - .L_209)
.L_209:
        /*0004*/ 	.word	0x00000082


	//----- nvinfo : EIATTR_KPARAM_INFO
	.align		4
.L_210:
        /*0008*/ 	.byte	0x04, 0x17
        /*000a*/ 	.short	(.L_212 - .L_211)
.L_211:
        /*000c*/ 	.word	0x00000000
        /*0010*/ 	.short	0x0004
        /*0012*/ 	.short	0x001c
        /*0014*/ 	.byte	0x00, 0xf0, 0x11, 0x00


	//----- nvinfo : EIATTR_KPARAM_INFO
	.align		4
.L_212:
        /*0018*/ 	.byte	0x04, 0x17
        /*001a*/ 	.short	(.L_214 - .L_213)
.L_213:
        /*001c*/ 	.word	0x00000000
        /*0020*/ 	.short	0x0003
        /*0022*/ 	.short	0x0018
        /*0024*/ 	.byte	0x00, 0xf0, 0x11, 0x00


	//----- nvinfo : EIATTR_KPARAM_INFO
	.align		4
.L_214:
        /*0028*/ 	.byte	0x04, 0x17
        /*002a*/ 	.short	(.L_216 - .L_215)
.L_215:
        /*002c*/ 	.word	0x00000000
        /*0030*/ 	.short	0x0002
        /*0032*/ 	.short	0x0010
        /*0034*/ 	.byte	0x00, 0xf5, 0x21, 0x00


	//----- nvinfo : EIATTR_KPARAM_INFO
	.align		4
.L_216:
        /*0038*/ 	.byte	0x04, 0x17
        /*003a*/ 	.short	(.L_218 - .L_217)
.L_217:
        /*003c*/ 	.word	0x00000000
        /*0040*/ 	.short	0x0001
        /*0042*/ 	.short	0x0008
        /*0044*/ 	.byte	0x00, 0xf0, 0x11, 0x00


	//----- nvinfo : EIATTR_KPARAM_INFO
	.align		4
.L_218:
        /*0048*/ 	.byte	0x04, 0x17
        /*004a*/ 	.short	(.L_220 - .L_219)
.L_219:
        /*004c*/ 	.word	0x00000000
        /*0050*/ 	.short	0x0000
        /*0052*/ 	.short	0x0000
        /*0054*/ 	.byte	0x00, 0xf5, 0x21, 0x00


	//----- nvinfo : EIATTR_SPARSE_MMA_MASK
	.align		4
.L_220:
        /*0058*/ 	.byte	0x03, 0x50
        /*005a*/ 	.short	0x0000


	//----- nvinfo : EIATTR_MAXREG_COUNT
	.align		4
        /*005c*/ 	.byte	0x03, 0x1b
        /*005e*/ 	.short	0x00ff


	//----- nvinfo : EIATTR_NUM_BARRIERS
	.align		4
        /*0060*/ 	.byte	0x02, 0x4c
        /*0062*/ 	.byte	0x01
	.zero		1


	//----- nvinfo : EIATTR_MERCURY_ISA_VERSION
	.align		4
        /*0064*/ 	.byte	0x03, 0x5f
        /*0066*/ 	.short	0x0101


	//----- nvinfo : EIATTR_VRC_CTA_INIT_COUNT
	.align		4
        /*0068*/ 	.byte	0x02, 0x4a
	.zero		1
	.zero		1


	//----- nvinfo : EIATTR_EXIT_INSTR_OFFSETS
	.align		4
        /*006c*/ 	.byte	0x04, 0x1c
        /*006e*/ 	.short	(.L_222 - .L_221)


	//   ....[0]....
.L_221:
        /*0070*/ 	.word	0x000002f0


	//   ....[1]....
        /*0074*/ 	.word	0x000003d0


	//----- nvinfo : EIATTR_CRS_STACK_SIZE
	.align		4
.L_222:
        /*0078*/ 	.byte	0x04, 0x1e
        /*007a*/ 	.short	(.L_224 - .L_223)
.L_223:
        /*007c*/ 	.word	0x00000000


	//----- nvinfo : EIATTR_CBANK_PARAM_SIZE
	.align		4
.L_224:
        /*0080*/ 	.byte	0x03, 0x19
        /*0082*/ 	.short	0x0020


	//----- nvinfo : EIATTR_PARAM_CBANK
	.align		4
        /*0084*/ 	.byte	0x04, 0x0a
        /*0086*/ 	.short	(.L_226 - .L_225)
	.align		4
.L_225:
        /*0088*/ 	.word	index@(.nv.constant0._Z15histogramKernelPjiPiii)
        /*008c*/ 	.short	0x0380
        /*008e*/ 	.short	0x0020


	//----- nvinfo : EIATTR_SW_WAR
	.align		4
.L_226:
        /*0090*/ 	.byte	0x04, 0x36
        /*0092*/ 	.short	(.L_228 - .L_227)
.L_227:
        /*0094*/ 	.word	0x00000008
.L_228:


//--------------------- .nv.callgraph             --------------------------
	.section	.nv.callgraph,"",@"SHT_CUDA_CALLGRAPH"
	.align	4
	.sectionentsize	8
	.align		4
        /*0000*/ 	.word	0x00000000
	.align		4
        /*0004*/ 	.word	0xffffffff
	.align		4
        /*0008*/ 	.word	0x00000000
	.align		4
        /*000c*/ 	.word	0xfffffffe
	.align		4
        /*0010*/ 	.word	0x00000000
	.align		4
        /*0014*/ 	.word	0xfffffffd
	.align		4
        /*0018*/ 	.word	0x00000000
	.align		4
        /*001c*/ 	.word	0xfffffffc


//--------------------- .nv.constant4             --------------------------
	.section	.nv.constant4,"a",@progbits
	.align	8
	.align		8
.nv.constant4:
        /*0000*/ 	.dword	_ZN34_INTERNAL_506198a5_4_k_cu_fbae48ee4cuda3std3__45__cpo5beginE
	.align		8
        /*0008*/ 	.dword	_ZN34_INTERNAL_506198a5_4_k_cu_fbae48ee4cuda3std3__45__cpo3endE
	.align		8
        /*0010*/ 	.dword	_ZN34_INTERNAL_506198a5_4_k_cu_fbae48ee4cuda3std3__45__cpo6cbeginE
	.align		8
        /*0018*/ 	.dword	_ZN34_INTERNAL_506198a5_4_k_cu_fbae48ee4cuda3std3__45__cpo4cendE
	.align		8
        /*0020*/ 	.dword	_ZN34_INTERNAL_506198a5_4_k_cu_fbae48ee4cuda3std3__45__cpo6rbeginE
	.align		8
        /*0028*/ 	.dword	_ZN34_INTERNAL_506198a5_4_k_cu_fbae48ee4cuda3std3__45__cpo4rendE
	.align		8
        /*0030*/ 	.dword	_ZN34_INTERNAL_506198a5_4_k_cu_fbae48ee4cuda3std3__45__cpo7crbeginE
	.align		8
        /*0038*/ 	.dword	_ZN34_INTERNAL_506198a5_4_k_cu_fbae48ee4cuda3std3__45__cpo5crendE
	.align		8
        /*0040*/ 	.dword	_ZN34_INTERNAL_506198a5_4_k_cu_fbae48ee4cuda3std3__436_GLOBAL__N__506198a5_4_k_cu_fbae48ee6ignoreE
	.align		8
        /*0048*/ 	.dword	_ZN34_INTERNAL_506198a5_4_k_cu_fbae48ee4cuda3std3__419piecewise_constructE
	.align		8
        /*0050*/ 	.dword	_ZN34_INTERNAL_506198a5_4_k_cu_fbae48ee4cuda3std3__48in_placeE
	.align		8
        /*0058*/ 	.dword	_ZN34_INTERNAL_506198a5_4_k_cu_fbae48ee4cuda3std3__420unreachable_sentinelE
	.align		8
        /*0060*/ 	.dword	_ZN34_INTERNAL_506198a5_4_k_cu_fbae48ee4cuda3std3__47nulloptE
	.align		8
        /*0068*/ 	.dword	_ZN34_INTERNAL_506198a5_4_k_cu_fbae48ee4cuda3std3__48unexpectE
	.align		8
        /*0070*/ 	.dword	_ZN34_INTERNAL_506198a5_4_k_cu_fbae48ee4cuda3std6ranges3__45__cpo4swapE
	.align		8
        /*0078*/ 	.dword	_ZN34_INTERNAL_506198a5_4_k_cu_fbae48ee4cuda3std6ranges3__45__cpo9iter_moveE
	.align		8
        /*0080*/ 	.dword	_ZN34_INTERNAL_506198a5_4_k_cu_fbae48ee4cuda3std6ranges3__45__cpo5beginE
	.align		8
        /*0088*/ 	.dword	_ZN34_INTERNAL_506198a5_4_k_cu_fbae48ee4cuda3std6ranges3__45__cpo3endE
	.align		8
        /*0090*/ 	.dword	_ZN34_INTERNAL_506198a5_4_k_cu_fbae48ee4cuda3std6ranges3__45__cpo6cbeginE
	.align		8
        /*0098*/ 	.dword	_ZN34_INTERNAL_506198a5_4_k_cu_fbae48ee4cuda3std6ranges3__45__cpo4cendE
	.align		8
        /*00a0*/ 	.dword	_ZN34_INTERNAL_506198a5_4_k_cu_fbae48ee4cuda3std6ranges3__45__cpo7advanceE
	.align		8
        /*00a8*/ 	.dword	_ZN34_INTERNAL_506198a5_4_k_cu_fbae48ee4cuda3std6ranges3__45__cpo9iter_swapE
	.align		8
        /*00b0*/ 	.dword	_ZN34_INTERNAL_506198a5_4_k_cu_fbae48ee4cuda3std6ranges3__45__cpo4nextE
	.align		8
        /*00b8*/ 	.dword	_ZN34_INTERNAL_506198a5_4_k_cu_fbae48ee4cuda3std6ranges3__45__cpo4prevE
	.align		8
        /*00c0*/ 	.dword	_ZN34_INTERNAL_506198a5_4_k_cu_fbae48ee4cuda3std6ranges3__45__cpo4dataE
	.align		8
        /*00c8*/ 	.dword	_ZN34_INTERNAL_506198a5_4_k_cu_fbae48ee4cuda3std6ranges3__45__cpo5cdataE
	.align		8
        /*00d0*/ 	.dword	_ZN34_INTERNAL_506198a5_4_k_cu_fbae48ee4cuda3std6ranges3__45__cpo4sizeE
	.align		8
        /*00d8*/ 	.dword	_ZN34_INTERNAL_506198a5_4_k_cu_fbae48ee4cuda3std6ranges3__45__cpo5ssizeE
	.align		8
        /*00e0*/ 	.dword	_ZN34_INTERNAL_506198a5_4_k_cu_fbae48ee4cuda3std6ranges3__45__cpo8distanceE
	.align		8
        /*00e8*/ 	.dword	_ZN34_INTERNAL_506198a5_4_k_cu_fbae48ee6thrust24THRUST_300001_SM_1000_NS8cuda_cub3parE
	.align		8
        /*00f0*/ 	.dword	_ZN34_INTERNAL_506198a5_4_k_cu_fbae48ee6thrust24THRUST_300001_SM_1000_NS8cuda_cub10par_nosyncE
	.align		8
        /*00f8*/ 	.dword	_ZN34_INTERNAL_506198a5_4_k_cu_fbae48ee6thrust24THRUST_300001_SM_1000_NS6system6detail10sequential3seqE
	.align		8
        /*0100*/ 	.dword	_ZN34_INTERNAL_506198a5_4_k_cu_fbae48ee6thrust24THRUST_300001_SM_1000_NS6system3cpp3parE
	.align		8
        /*0108*/ 	.dword	_ZN34_INTERNAL_506198a5_4_k_cu_fbae48ee6thrust24THRUST_300001_SM_1000_NS12placeholders2_1E
	.align		8
        /*0110*/ 	.dword	_ZN34_INTERNAL_506198a5_4_k_cu_fbae48ee6thrust24THRUST_300001_SM_1000_NS12placeholders2_2E
	.align		8
        /*0118*/ 	.dword	_ZN34_INTERNAL_506198a5_4_k_cu_fbae48ee6thrust24THRUST_300001_SM_1000_NS12placeholders2_3E
	.align		8
        /*0120*/ 	.dword	_ZN34_INTERNAL_506198a5_4_k_cu_fbae48ee6thrust24THRUST_300001_SM_1000_NS12placeholders2_4E
	.align		8
        /*0128*/ 	.dword	_ZN34_INTERNAL_506198a5_4_k_cu_fbae48ee6thrust24THRUST_300001_SM_1000_NS12placeholders2_5E
	.align		8
        /*0130*/ 	.dword	_ZN34_INTERNAL_506198a5_4_k_cu_fbae48ee6thrust24THRUST_300001_SM_1000_NS12placeholders2_6E
	.align		8
        /*0138*/ 	.dword	_ZN34_INTERNAL_506198a5_4_k_cu_fbae48ee6thrust24THRUST_300001_SM_1000_NS12placeholders2_7E
	.align		8
        /*0140*/ 	.dword	_ZN34_INTERNAL_506198a5_4_k_cu_fbae48ee6thrust24THRUST_300001_SM_1000_NS12placeholders2_8E
	.align		8
        /*0148*/ 	.dword	_ZN34_INTERNAL_506198a5_4_k_cu_fbae48ee6thrust24THRUST_300001_SM_1000_NS12placeholders2_9E
	.align		8
        /*0150*/ 	.dword	_ZN34_INTERNAL_506198a5_4_k_cu_fbae48ee6thrust24THRUST_300001_SM_1000_NS12placeholders3_10E
	.align		8
        /*0158*/ 	.dword	_ZN34_INTERNAL_506198a5_4_k_cu_fbae48ee6thrust24THRUST_300001_SM_1000_NS3seqE
	.align		8
        /*0160*/ 	.dword	_ZN34_INTERNAL_506198a5_4_k_cu_fbae48ee6thrust24THRUST_300001_SM_1000_NS6deviceE


//--------------------- .text._ZN3cub18CUB_300001_SM_10006detail11EmptyKernelIvEEvv --------------------------
	.section	.text._ZN3cub18CUB_300001_SM_10006detail11EmptyKernelIvEEvv,"ax",@progbits
	.align	128
        .global         _ZN3cub18CUB_300001_SM_10006detail11EmptyKernelIvEEvv
        .type           _ZN3cub18CUB_300001_SM_10006detail11EmptyKernelIvEEvv,@function
        .size           _ZN3cub18CUB_300001_SM_10006detail11EmptyKernelIvEEvv,(.L_x_45 - _ZN3cub18CUB_300001_SM_10006detail11EmptyKernelIvEEvv)
        .other          _ZN3cub18CUB_300001_SM_10006detail11EmptyKernelIvEEvv,@"STO_CUDA_ENTRY STV_DEFAULT"
_ZN3cub18CUB_300001_SM_10006detail11EmptyKernelIvEEvv:
.text._ZN3cub18CUB_300001_SM_10006detail11EmptyKernelIvEEvv:
[----:B------:R-:W-:Y:S01]  /*0000*/  LDC R1, c[0x0][0x37c] ;  /* 0x0000df00ff017b82 */ /* 0x000fe20000000800 */
[----:B------:R-:W-:Y:S05]  /*0010*/  EXIT ;  /* 0x000000000000794d */ /* 0x000fea0003800000 */
.L_x_0:
[----:B------:R-:W-:-:S00]  /*0020*/  BRA `(.L_x_0) ;  /* 0xfffffffc00fc7947 */ /* 0x000fc0000383ffff */
[----:B------:R-:W-:-:S00]  /*0030*/  NOP ;  /* 0x0000000000007918 */ /* 0x000fc00000000000 */
        /* <DEDUP_REMOVED lines=12> */
.L_x_45:


//--------------------- .text._Z12scatterBlockPjiS_Piii --------------------------
	.section	.text._Z12scatterBlockPjiS_Piii,"ax",@progbits
	.align	128
        .global         _Z12scatterBlockPjiS_Piii
        .type           _Z12scatterBlockPjiS_Piii,@function
        .size           _Z12scatterBlockPjiS_Piii,(.L_x_46 - _Z12scatterBlockPjiS_Piii)
        .other          _Z12scatterBlockPjiS_Piii,@"STO_CUDA_ENTRY STV_DEFAULT"
_Z12scatterBlockPjiS_Piii:
.text._Z12scatterBlockPjiS_Piii:
[----:B------:R-:W-:Y:S01]  /*0000*/  LDC R1, c[0x0][0x37c] ;  /* 0x0000df00ff017b82 */ /* 0x000fe20000000800 */
[----:B------:R-:W0:Y:S07]  /*0010*/  S2R R8, SR_CTAID.X ;  /* 0x0000000000087919 */ /* 0x000e2e0000002500 */
[----:B------:R-:W0:Y:S01]  /*0020*/  LDC R5, c[0x0][0x360] ;  /* 0x0000d800ff057b82 */ /* 0x000e220000000800 */
[----:B------:R-:W1:Y:S01]  /*0030*/  LDCU UR8, c[0x0][0x388] ;  /* 0x00007100ff0877ac */ /* 0x000e620008000800 */
[----:B------:R-:W-:Y:S01]  /*0040*/  IMAD.MOV.U32 R11, RZ, RZ, RZ ;  /* 0x000000ffff0b7224 */ /* 0x000fe200078e00ff */
[----:B------:R-:W0:Y:S01]  /*0050*/  S2R R0, SR_TID.X ;  /* 0x0000000000007919 */ /* 0x000e220000002100 */
[----:B------:R-:W2:Y:S04]  /*0060*/  LDCU.64 UR6, c[0x0][0x358] ;  /* 0x00006b00ff0677ac */ /* 0x000ea80008000a00 */
[----:B------:R-:W3:Y:S01]  /*0070*/  S2UR UR5, SR_CgaCtaId ;  /* 0x00000000000579c3 */ /* 0x000ee20000008800 */
[----:B------:R-:W-:-:S07]  /*0080*/  UMOV UR4, 0x400 ;  /* 0x0000040000047882 */ /* 0x000fce0000000000 */
[----:B------:R-:W4:Y:S01]  /*0090*/  LDC R13, c[0x0][0x3a0] ;  /* 0x0000e800ff0d7b82 */ /* 0x000f220000000800 */
[----:B0-----:R-:W-:-:S05]  /*00a0*/  IMAD R7, R5, R8, R0 ;  /* 0x0000000805077224 */ /* 0x001fca00078e0200 */
[----:B-1----:R-:W-:-:S13]  /*00b0*/  ISETP.GE.AND P0, PT, R7, UR8, PT ;  /* 0x0000000807007c0c */ /* 0x002fda000bf06270 */
[----:B------:R-:W0:Y:S02]  /*00c0*/  @!P0 LDC.64 R2, c[0x0][0x380] ;  /* 0x0000e000ff028b82 */ /* 0x000e240000000a00 */
[----:B0-----:R-:W-:-:S05]  /*00d0*/  @!P0 IMAD.WIDE R2, R7, 0x4, R2 ;  /* 0x0000000407028825 */ /* 0x001fca00078e0202 */
[----:B--2---:R0:W2:Y:S01]  /*00e0*/  @!P0 LDG.E R11, desc[UR6][R2.64] ;  /* 0x00000006020b8981 */ /* 0x0040a2000c1e1900 */
[----:B---3--:R-:W-:Y:S01]  /*00f0*/  ULEA UR5, UR5, UR4, 0x18 ;  /* 0x0000000405057291 */ /* 0x008fe2000f8ec0ff */
[----:B----4-:R-:W-:Y:S01]  /*0100*/  ISETP.NE.AND P1, PT, R13, 0x1f, PT ;  /* 0x0000001f0d00780c */ /* 0x010fe20003f25270 */
[----:B------:R-:W1:Y:S01]  /*0110*/  LDCU UR4, c[0x0][0x370] ;  /* 0x00006e00ff0477ac */ /* 0x000e620008000800 */
[----:B------:R-:W-:Y:S02]  /*0120*/  HFMA2 R10, -RZ, RZ, 0, 5.9604644775390625e-08 ;  /* 0x00000001ff0a7431 */ /* 0x000fe400000001ff */
[----:B------:R-:W-:Y:S02]  /*0130*/  IMAD.MOV R6, RZ, RZ, -R8 ;  /* 0x000000ffff067224 */ /* 0x000fe400078e0a08 */
[----:B------:R-:W-:Y:S02]  /*0140*/  IMAD.U32 R7, RZ, RZ, UR5 ;  /* 0x00000005ff077e24 */ /* 0x000fe4000f8e00ff */
[----:B0-----:R-:W-:-:S02]  /*0150*/  IMAD R2, R5, R6, UR8 ;  /* 0x0000000805027e24 */ /* 0x001fc4000f8e0206 */
[----:B------:R-:W-:Y:S01]  /*0160*/  IMAD R4, R0, 0x4, R7 ;  /* 0x0000000400047824 */ /* 0x000fe200078e0207 */
[----:B------:R-:W-:Y:S01]  /*0170*/  SHF.L.U32 R6, R10, R13, RZ ;  /* 0x0000000d0a067219 */ /* 0x000fe200000006ff */
[----:B-1----:R-:W-:-:S06]  /*0180*/  UIADD3 UR4, UPT, UPT, UR4, -0x1, URZ ;  /* 0xffffffff04047890 */ /* 0x002fcc000fffe0ff */
[----:B------:R-:W-:-:S04]  /*0190*/  ISETP.NE.AND P0, PT, R8, UR4, PT ;  /* 0x0000000408007c0c */ /* 0x000fc8000bf05270 */
[----:B------:R-:W-:Y:S01]  /*01a0*/  SEL R9, R2, R5, !P0 ;  /* 0x0000000502097207 */ /* 0x000fe20004000000 */
[----:B--2---:R0:W-:Y:S01]  /*01b0*/  STS [R4], R11 ;  /* 0x0000000b04007388 */ /* 0x0041e20000000800 */
[----:B------:R-:W-:Y:S07]  /*01c0*/  @!P1 BRA `(.L_x_1) ;  /* 0x0000000000489947 */ /* 0x000fee0003800000 */
[----:B------:R-:W1:Y:S01]  /*01d0*/  LDC.64 R2, c[0x0][0x398] ;  /* 0x0000e600ff027b82 */ /* 0x000e620000000a00 */
[----:B------:R-:W-:Y:S01]  /*01e0*/  SHF.L.U32 R8, R8, R13, RZ ;  /* 0x0000000d08087219 */ /* 0x000fe200000006ff */
[----:B------:R-:W-:Y:S02]  /*01f0*/  IMAD R12, R5, 0x2, R6 ;  /* 0x00000002050c7824 */ /* 0x000fe400078e0206 */
[----:B------:R-:W-:-:S07]  /*0200*/  IMAD.MOV.U32 R13, RZ, RZ, RZ ;  /* 0x000000ffff0d7224 */ /* 0x000fce00078e00ff */
.L_x_4:
[----:B--2---:R-:W-:Y:S01]  /*0210*/  IMAD.IADD R15, R0, 0x1, R13 ;  /* 0x00000001000f7824 */ /* 0x004fe200078e020d */
[----:B------:R-:W-:Y:S01]  /*0220*/  IADD3 R13, PT, PT, R5, R13, RZ ;  /* 0x0000000d050d7210 */ /* 0x000fe20007ffe0ff */
[----:B------:R-:W-:Y:S03]  /*0230*/  BSSY.RECONVERGENT B0, `(.L_x_2) ;  /* 0x000000a000007945 */ /* 0x000fe60003800200 */
[-C--:B------:R-:W-:Y:S02]  /*0240*/  ISETP.GE.U32.AND P0, PT, R15, R6.reuse, PT ;  /* 0x000000060f00720c */ /* 0x080fe40003f06070 */
[----:B------:R-:W-:-:S11]  /*0250*/  ISETP.GE.AND P1, PT, R13, R6, PT ;  /* 0x000000060d00720c */ /* 0x000fd60003f26270 */
[----:B------:R-:W-:Y:S05]  /*0260*/  @P0 BRA `(.L_x_3) ;  /* 0x0000000000180947 */ /* 0x000fea0003800000 */
[----:B0-----:R-:W-:-:S04]  /*0270*/  IMAD.IADD R11, R8, 0x1, R15 ;  /* 0x00000001080b7824 */ /* 0x001fc800078e020f */
[----:B-1----:R-:W-:-:S06]  /*0280*/  IMAD.WIDE.U32 R10, R11, 0x4, R2 ;  /* 0x000000040b0a7825 */ /* 0x002fcc00078e0002 */
[----:B------:R-:W2:Y:S01]  /*0290*/  LDG.E R10, desc[UR6][R10.64] ;  /* 0x000000060a0a7981 */ /* 0x000ea2000c1e1900 */
[----:B------:R-:W-:-:S04]  /*02a0*/  IMAD.IADD R14, R12, 0x1, R15 ;  /* 0x000000010c0e7824 */ /* 0x000fc800078e020f */
[----:B------:R-:W-:-:S05]  /*02b0*/  IMAD R15, R14, 0x4, R7 ;  /* 0x000000040e0f7824 */ /* 0x000fca00078e0207 */
[----:B--2---:R2:W-:Y:S02]  /*02c0*/  STS [R15], R10 ;  /* 0x0000000a0f007388 */ /* 0x0045e40000000800 */
.L_x_3:
[----:B------:R-:W-:Y:S05]  /*02d0*/  BSYNC.RECONVERGENT B0 ;  /* 0x0000000000007941 */ /* 0x000fea0003800200 */
.L_x_2:
[----:B------:R-:W-:Y:S05]  /*02e0*/  @!P1 BRA `(.L_x_4) ;  /* 0xfffffffc00c89947 */ /* 0x000fea000383ffff */
.L_x_1:
[----:B------:R-:W-:Y:S01]  /*02f0*/  BAR.SYNC.DEFER_BLOCKING 0x0 ;  /* 0x0000000000007b1d */ /* 0x000fe20000010000 */
[----:B------:R-:W-:-:S05]  /*0300*/  ISETP.NE.AND P0, PT, R0, RZ, PT ;  /* 0x000000ff0000720c */ /* 0x000fca0003f05270 */
[----:B------:R-:W-:Y:S08]  /*0310*/  BSSY.RECONVERGENT B0, `(.L_x_5) ;  /* 0x000001d000007945 */ /* 0x000ff00003800200 */
[----:B------:R-:W-:Y:S05]  /*0320*/  @P0 BRA `(.L_x_6) ;  /* 0x0000000000340947 */ /* 0x000fea0003800000 */
[----:B------:R-:W3:Y:S01]  /*0330*/  S2UR UR5, SR_CgaCtaId ;  /* 0x00000000000579c3 */ /* 0x000ee20000008800 */
[----:B------:R-:W-:Y:S01]  /*0340*/  UMOV UR4, 0x400 ;  /* 0x0000040000047882 */ /* 0x000fe20000000000 */
[----:B-1----:R-:W-:-:S06]  /*0350*/  VIADD R3, R6, 0xffffffff ;  /* 0xffffffff06037836 */ /* 0x002fcc0000000000 */
[----:B0-----:R-:W0:Y:S01]  /*0360*/  LDC R11, c[0x0][0x3a4] ;  /* 0x0000e900ff0b7b82 */ /* 0x001e220000000800 */
[----:B---3--:R-:W-:-:S06]  /*0370*/  ULEA UR4, UR5, UR4, 0x18 ;  /* 0x0000000405047291 */ /* 0x008fcc000f8ec0ff */
[----:B------:R-:W-:-:S05]  /*0380*/  MOV R7, UR4 ;  /* 0x0000000400077c02 */ /* 0x000fca0008000f00 */
[----:B------:R-:W0:Y:S02]  /*0390*/  LDS R2, [R7] ;  /* 0x0000000007027984 */ /* 0x000e240000000800 */
[----:B0-----:R-:W-:-:S04]  /*03a0*/  SHF.R.U32.HI R2, RZ, R11, R2 ;  /* 0x0000000bff027219 */ /* 0x001fc80000011602 */
[----:B------:R-:W-:-:S05]  /*03b0*/  LOP3.LUT R2, R2, R3, RZ, 0xc0, !PT ;  /* 0x0000000302027212 */ /* 0x000fca00078ec0ff */
[----:B------:R-:W-:-:S04]  /*03c0*/  IMAD R2, R5, 0x2, R2 ;  /* 0x0000000205027824 */ /* 0x000fc800078e0202 */
[----:B------:R-:W-:-:S05]  /*03d0*/  IMAD R2, R2, 0x4, R7 ;  /* 0x0000000402027824 */ /* 0x000fca00078e0207 */
[----:B------:R4:W-:Y:S01]  /*03e0*/  STS [R2], RZ ;  /* 0x000000ff02007388 */ /* 0x0009e20000000800 */
[----:B------:R-:W-:Y:S05]  /*03f0*/  BRA `(.L_x_7) ;  /* 0x0000000000387947 */ /* 0x000fea0003800000 */
.L_x_6:
[----:B------:R-:W-:-:S13]  /*0400*/  ISETP.GE.U32.AND P0, PT, R0, R9, PT ;  /* 0x000000090000720c */ /* 0x000fda0003f06070 */
[----:B------:R-:W-:Y:S05]  /*0410*/  @P0 BRA `(.L_x_7) ;  /* 0x0000000000300947 */ /* 0x000fea0003800000 */
[----:B-1----:R-:W-:Y:S01]  /*0420*/  LDS R2, [R4] ;  /* 0x0000000004027984 */ /* 0x002fe20000000800 */
[----:B------:R-:W1:Y:S01]  /*0430*/  LDCU UR4, c[0x0][0x3a4] ;  /* 0x00007480ff0477ac */ /* 0x000e620008000800 */
[----:B------:R-:W-:Y:S02]  /*0440*/  IADD3 R8, PT, PT, R6, -0x1, RZ ;  /* 0xffffffff06087810 */ /* 0x000fe40007ffe0ff */
[----:B------:R-:W3:Y:S02]  /*0450*/  LDS R3, [R4+-0x4] ;  /* 0xfffffc0004037984 */ /* 0x000ee40000000800 */
[----:B---3--:R-:W-:-:S04]  /*0460*/  LOP3.LUT R3, R3, R2, RZ, 0x3c, !PT ;  /* 0x0000000203037212 */ /* 0x008fc800078e3cff */
[----:B-1----:R-:W-:-:S04]  /*0470*/  SHF.R.U32.HI R3, RZ, UR4, R3 ;  /* 0x00000004ff037c19 */ /* 0x002fc80008011603 */
[----:B------:R-:W-:-:S13]  /*0480*/  LOP3.LUT P0, RZ, R3, R8, RZ, 0xc0, !PT ;  /* 0x0000000803ff7212 */ /* 0x000fda000780c0ff */
[----:B------:R-:W-:-:S04]  /*0490*/  @P0 SHF.R.U32.HI R2, RZ, UR4, R2 ;  /* 0x00000004ff020c19 */ /* 0x000fc80008011602 */
[----:B------:R-:W-:-:S05]  /*04a0*/  @P0 LOP3.LUT R2, R2, R8, RZ, 0xc0, !PT ;  /* 0x0000000802020212 */ /* 0x000fca00078ec0ff */
[----:B------:R-:W-:-:S04]  /*04b0*/  @P0 IMAD R2, R5, 0x2, R2 ;  /* 0x0000000205020824 */ /* 0x000fc800078e0202 */
[----:B------:R-:W-:-:S05]  /*04c0*/  @P0 IMAD R3, R2, 0x4, R7 ;  /* 0x0000000402030824 */ /* 0x000fca00078e0207 */
[----:B------:R3:W-:Y:S02]  /*04d0*/  @P0 STS [R3], R0 ;  /* 0x0000000003000388 */ /* 0x0007e40000000800 */
.L_x_7:
[----:B------:R-:W-:Y:S05]  /*04e0*/  BSYNC.RECONVERGENT B0 ;  /* 0x0000000000007941 */ /* 0x000fea0003800200 */
.L_x_5:
[----:B------:R-:W-:Y:S01]  /*04f0*/  BAR.SYNC.DEFER_BLOCKING 0x0 ;  /* 0x0000000000007b1d */ /* 0x000fe20000010000 */
[----:B-1-3--:R-:W-:Y:S01]  /*0500*/  VIADD R3, R6, 0xffffffff ;  /* 0xffffffff06037836 */ /* 0x00afe20000000000 */
[----:B------:R-:W-:-:S04]  /*0510*/  ISETP.GE.U32.AND P0, PT, R0, R9, PT ;  /* 0x000000090000720c */ /* 0x000fc80003f06070 */
[----:B------:R-:W4:Y:S01]  /*0520*/  LDCU UR4, c[0x0][0x3a4] ;  /* 0x00007480ff0477ac */ /* 0x000f220008000800 */
[----:B0-----:R-:W4:Y:S02]  /*0530*/  LDS R11, [R4] ;  /* 0x00000000040b7984 */ /* 0x001f240000000800 */
[----:B----4-:R-:W-:-:S04]  /*0540*/  SHF.R.U32.HI R2, RZ, UR4, R11 ;  /* 0x00000004ff027c19 */ /* 0x010fc8000801160b */
[----:B------:R-:W-:-:S04]  /*0550*/  LOP3.LUT R2, R2, R3, RZ, 0xc0, !PT ;  /* 0x0000000302027212 */ /* 0x000fc800078ec0ff */
[C---:B------:R-:W-:Y:S01]  /*0560*/  LEA R2, R5.reuse, R2, 0x1 ;  /* 0x0000000205027211 */ /* 0x040fe200078e08ff */
[----:B------:R-:W-:-:S04]  /*0570*/  IMAD R5, R5, 0x4, R4 ;  /* 0x0000000405057824 */ /* 0x000fc800078e0204 */
[----:B------:R-:W-:-:S05]  /*0580*/  IMAD R7, R2, 0x4, R7 ;  /* 0x0000000402077824 */ /* 0x000fca00078e0207 */
[----:B------:R-:W0:Y:S02]  /*0590*/  LDS R3, [R7] ;  /* 0x0000000007037984 */ /* 0x000e240000000800 */
[----:B0-----:R-:W-:-:S05]  /*05a0*/  IADD3 R0, PT, PT, -R3, R0, RZ ;  /* 0x0000000003007210 */ /* 0x001fca0007ffe1ff */
[----:B------:R0:W-:Y:S01]  /*05b0*/  STS [R5], R0 ;  /* 0x0000000005007388 */ /* 0x0001e20000000800 */
[----:B------:R-:W-:Y:S05]  /*05c0*/  @P0 EXIT ;  /* 0x000000000000094d */ /* 0x000fea0003800000 */
[----:B------:R-:W1:Y:S01]  /*05d0*/  LDCU UR5, c[0x0][0x3a0] ;  /* 0x00007400ff0577ac */ /* 0x000e620008000800 */
[----:B------:R-:W3:Y:S01]  /*05e0*/  LDC.64 R2, c[0x0][0x390] ;  /* 0x0000e400ff027b82 */ /* 0x000ee20000000a00 */
[----:B------:R-:W-:Y:S02]  /*05f0*/  UMOV UR4, 0x4 ;  /* 0x0000000400047882 */ /* 0x000fe40000000000 */
[----:B-1----:R-:W-:-:S09]  /*0600*/  USHF.L.U32 UR4, UR4, UR5, URZ ;  /* 0x0000000504047299 */ /* 0x002fd200080006ff */
[----:B------:R-:W0:Y:S02]  /*0610*/  LDS R7, [R7+UR4] ;  /* 0x0000000407077984 */ /* 0x000e240008000800 */
[----:B0-----:R-:W-:-:S04]  /*0620*/  IMAD.IADD R5, R0, 0x1, R7 ;  /* 0x0000000100057824 */ /* 0x001fc800078e0207 */
[----:B---3--:R-:W-:-:S05]  /*0630*/  IMAD.WIDE R2, R5, 0x4, R2 ;  /* 0x0000000405027825 */ /* 0x008fca00078e0202 */
[----:B------:R-:W-:Y:S01]  /*0640*/  STG.E desc[UR6][R2.64], R11 ;  /* 0x0000000b02007986 */ /* 0x000fe2000c101906 */
[----:B------:R-:W-:Y:S05]  /*0650*/  EXIT ;  /* 0x000000000000794d */ /* 0x000fea0003800000 */
.L_x_8:
        /* <DEDUP_REMOVED lines=10> */
.L_x_46:


//--------------------- .text._Z9sortBlockPjiii   --------------------------
	.section	.text._Z9sortBlockPjiii,"ax",@progbits
	.align	128
        .global         _Z9sortBlockPjiii
        .type           _Z9sortBlockPjiii,@function
        .size           _Z9sortBlockPjiii,(.L_x_47 - _Z9sortBlockPjiii)
        .other          _Z9sortBlockPjiii,@"STO_CUDA_ENTRY STV_DEFAULT"
_Z9sortBlockPjiii:
.text._Z9sortBlockPjiii:
[----:B------:R-:W-:Y:S01]  /*0000*/  LDC R1, c[0x0][0x37c] ;  /* 0x0000df00ff017b82 */ /* 0x000fe20000000800 */
[----:B------:R-:W0:Y:S07]  /*0010*/  S2R R0, SR_TID.X ;  /* 0x0000000000007919 */ /* 0x000e2e0000002100 */
[----:B------:R-:W0:Y:S01]  /*0020*/  S2UR UR4, SR_CTAID.X ;  /* 0x00000000000479c3 */ /* 0x000e220000002500 */
[----:B------:R-:W1:Y:S01]  /*0030*/  LDCU.64 UR8, c[0x0][0x358] ;  /* 0x00006b00ff0877ac */ /* 0x000e620008000a00 */
[----:B------:R-:W-:-:S06]  /*0040*/  IMAD.MOV.U32 R9, RZ, RZ, RZ ;  /* 0x000000ffff097224 */ /* 0x000fcc00078e00ff */
[----:B------:R-:W0:Y:S08]  /*0050*/  LDC R11, c[0x0][0x360] ;  /* 0x0000d800ff0b7b82 */ /* 0x000e300000000800 */
[----:B------:R-:W2:Y:S08]  /*0060*/  LDC R8, c[0x0][0x388] ;  /* 0x0000e200ff087b82 */ /* 0x000eb00000000800 */
[----:B------:R-:W3:Y:S01]  /*0070*/  LDC.64 R2, c[0x0][0x380] ;  /* 0x0000e000ff027b82 */ /* 0x000ee20000000a00 */
[----:B------:R-:W4:Y:S01]  /*0080*/  S2R R4, SR_CgaCtaId ;  /* 0x0000000000047919 */ /* 0x000f220000008800 */
[----:B------:R-:W5:Y:S01]  /*0090*/  LDCU UR5, c[0x0][0x38c] ;  /* 0x00007180ff0577ac */ /* 0x000f620008000800 */
[----:B0-----:R-:W-:-:S05]  /*00a0*/  IMAD R5, R11, UR4, R0 ;  /* 0x000000040b057c24 */ /* 0x001fca000f8e0200 */
[C---:B--2---:R-:W-:Y:S01]  /*00b0*/  ISETP.GE.AND P0, PT, R5.reuse, R8, PT ;  /* 0x000000080500720c */ /* 0x044fe20003f06270 */
[----:B---3--:R-:W-:-:S12]  /*00c0*/  IMAD.WIDE R2, R5, 0x4, R2 ;  /* 0x0000000405027825 */ /* 0x008fd800078e0202 */
[----:B-1----:R-:W2:Y:S01]  /*00d0*/  @!P0 LDG.E R9, desc[UR8][R2.64] ;  /* 0x0000000802098981 */ /* 0x002ea2000c1e1900 */
[----:B------:R-:W-:Y:S01]  /*00e0*/  MOV R5, 0x400 ;  /* 0x0000040000057802 */ /* 0x000fe20000000f00 */
[----:B------:R-:W0:Y:S01]  /*00f0*/  LDC R6, c[0x0][0x370] ;  /* 0x0000dc00ff067b82 */ /* 0x000e220000000800 */
[----:B------:R-:W-:Y:S02]  /*0100*/  UIADD3 UR6, UPT, UPT, -UR4, URZ, URZ ;  /* 0x000000ff04067290 */ /* 0x000fe4000fffe1ff */
[----:B----4-:R-:W-:Y:S01]  /*0110*/  LEA R5, R4, R5, 0x18 ;  /* 0x0000000504057211 */ /* 0x010fe200078ec0ff */
[----:B-----5:R-:W-:-:S03]  /*0120*/  UISETP.GE.AND UP0, UPT, UR5, 0x1, UPT ;  /* 0x000000010500788c */ /* 0x020fc6000bf06270 */
[----:B------:R-:W-:Y:S02]  /*0130*/  IMAD R7, R11, UR6, R8 ;  /* 0x000000060b077c24 */ /* 0x000fe4000f8e0208 */
[----:B------:R-:W-:Y:S02]  /*0140*/  IMAD R4, R0, 0x4, R5 ;  /* 0x0000000400047824 */ /* 0x000fe400078e0205 */
[----:B0-----:R-:W-:-:S05]  /*0150*/  VIADD R6, R6, 0xffffffff ;  /* 0xffffffff06067836 */ /* 0x001fca0000000000 */
[----:B------:R-:W-:-:S04]  /*0160*/  ISETP.NE.AND P0, PT, R6, UR4, PT ;  /* 0x0000000406007c0c */ /* 0x000fc8000bf05270 */
[----:B------:R-:W-:Y:S01]  /*0170*/  SEL R7, R7, R11, !P0 ;  /* 0x0000000b07077207 */ /* 0x000fe20004000000 */
[----:B--2---:R0:W-:Y:S01]  /*0180*/  STS [R4], R9 ;  /* 0x0000000904007388 */ /* 0x0041e20000000800 */
[----:B------:R-:W-:Y:S06]  /*0190*/  BAR.SYNC.DEFER_BLOCKING 0x0 ;  /* 0x0000000000007b1d */ /* 0x000fec0000010000 */
[----:B------:R-:W-:Y:S05]  /*01a0*/  BRA.U !UP0, `(.L_x_9) ;  /* 0x0000000108f47547 */ /* 0x000fea000b800000 */
[C---:B------:R-:W-:Y:S01]  /*01b0*/  IMAD R6, R11.reuse, 0x4, R5 ;  /* 0x000000040b067824 */ /* 0x040fe200078e0205 */
[----:B------:R-:W-:Y:S01]  /*01c0*/  UMOV UR4, 0xffffffff ;  /* 0xffffffff00047882 */ /* 0x000fe20000000000 */
[C---:B------:R-:W-:Y:S01]  /*01d0*/  IMAD.IADD R15, R11.reuse, 0x1, R0 ;  /* 0x000000010b0f7824 */ /* 0x040fe200078e0200 */
[----:B------:R-:W-:Y:S01]  /*01e0*/  USHF.L.U32 UR5, UR4, UR5, URZ ;  /* 0x0000000504057299 */ /* 0x000fe200080006ff */
[----:B------:R-:W-:Y:S02]  /*01f0*/  IMAD R8, R11, 0x4, R4 ;  /* 0x000000040b087824 */ /* 0x000fe400078e0204 */
[----:B0-----:R-:W-:Y:S01]  /*0200*/  IMAD R9, R7, 0x4, R6 ;  /* 0x0000000407097824 */ /* 0x001fe200078e0206 */
[----:B------:R-:W-:-:S08]  /*0210*/  UMOV UR4, URZ ;  /* 0x000000ff00047c82 */ /* 0x000fd00008000000 */
.L_x_14:
[CC--:B------:R-:W-:Y:S02]  /*0220*/  ISETP.GE.U32.AND P0, PT, R0.reuse, R7.reuse, PT ;  /* 0x000000070000720c */ /* 0x0c0fe40003f06070 */
[----:B------:R-:W-:Y:S02]  /*0230*/  ISETP.GE.AND P2, PT, R7, 0x2, PT ;  /* 0x000000020700780c */ /* 0x000fe40003f46270 */
[----:B------:R-:W-:-:S09]  /*0240*/  ISETP.GE.U32.AND P1, PT, R0, R7, PT ;  /* 0x000000070000720c */ /* 0x000fd20003f26070 */
[----:B0---4-:R-:W0:Y:S01]  /*0250*/  @!P0 LDS R11, [R4] ;  /* 0x00000000040b8984 */ /* 0x011e220000000800 */
[----:B---3--:R-:W0:Y:S02]  /*0260*/  @!P0 LDC R12, c[0x0][0x390] ;  /* 0x0000e400ff0c8b82 */ /* 0x008e240000000800 */
[----:B0-----:R-:W-:-:S04]  /*0270*/  @!P0 SHF.R.U32.HI R11, RZ, R12, R11 ;  /* 0x0000000cff0b8219 */ /* 0x001fc8000001160b */
[----:B------:R-:W-:-:S04]  /*0280*/  @!P0 LOP3.LUT R11, R11, UR5, RZ, 0x30, !PT ;  /* 0x000000050b0b8c12 */ /* 0x000fc8000f8e30ff */
[----:B------:R-:W-:-:S04]  /*0290*/  @!P0 SHF.R.U32.HI R11, RZ, UR4, R11 ;  /* 0x00000004ff0b8c19 */ /* 0x000fc8000801160b */
[----:B------:R-:W-:-:S05]  /*02a0*/  @!P0 LOP3.LUT R11, R11, 0x1, RZ, 0xc0, !PT ;  /* 0x000000010b0b8812 */ /* 0x000fca00078ec0ff */
[----:B------:R0:W-:Y:S04]  /*02b0*/  @!P0 STS [R8+0x4], R11 ;  /* 0x0000040b08008388 */ /* 0x0001e80000000800 */
[----:B------:R0:W-:Y:S01]  /*02c0*/  STS [R6], RZ ;  /* 0x000000ff06007388 */ /* 0x0001e20000000800 */
[----:B------:R-:W-:Y:S06]  /*02d0*/  BAR.SYNC.DEFER_BLOCKING 0x0 ;  /* 0x0000000000007b1d */ /* 0x000fec0000010000 */
[----:B-12---:R-:W-:Y:S05]  /*02e0*/  @!P2 BRA `(.L_x_10) ;  /* 0x00000000003ca947 */ /* 0x006fea0003800000 */
[----:B------:R-:W-:-:S05]  /*02f0*/  UMOV UR6, 0x1 ;  /* 0x0000000100067882 */ /* 0x000fca0000000000 */
.L_x_11:
[----:B------:R-:W-:Y:S01]  /*0300*/  ISETP.GE.U32.AND P0, PT, R0, UR6, PT ;  /* 0x0000000600007c0c */ /* 0x000fe2000bf06070 */
[----:B0-----:R-:W-:-:S03]  /*0310*/  IMAD.MOV.U32 R11, RZ, RZ, RZ ;  /* 0x000000ffff0b7224 */ /* 0x001fc600078e00ff */
[----:B------:R-:W-:-:S13]  /*0320*/  ISETP.LT.U32.AND P0, PT, R0, R7, P0 ;  /* 0x000000070000720c */ /* 0x000fda0000701070 */
[----:B------:R-:W-:Y:S01]  /*0330*/  @P0 VIADD R12, R15, -UR6 ;  /* 0x800000060f0c0c36 */ /* 0x000fe20008000000 */
[----:B------:R-:W-:-:S03]  /*0340*/  USHF.L.U32 UR6, UR6, 0x1, URZ ;  /* 0x0000000106067899 */ /* 0x000fc600080006ff */
[----:B------:R-:W-:-:S05]  /*0350*/  @P0 IMAD R12, R12, 0x4, R5 ;  /* 0x000000040c0c0824 */ /* 0x000fca00078e0205 */
[----:B------:R-:W-:Y:S01]  /*0360*/  @P0 LDS R11, [R12] ;  /* 0x000000000c0b0984 */ /* 0x000fe20000000800 */
[----:B------:R-:W-:Y:S06]  /*0370*/  BAR.SYNC.DEFER_BLOCKING 0x0 ;  /* 0x0000000000007b1d */ /* 0x000fec0000010000 */
[----:B------:R-:W0:Y:S02]  /*0380*/  @P0 LDS R14, [R8] ;  /* 0x00000000080e0984 */ /* 0x000e240000000800 */
[----:B0-----:R-:W-:-:S05]  /*0390*/  @P0 IMAD.IADD R11, R14, 0x1, R11 ;  /* 0x000000010e0b0824 */ /* 0x001fca00078e020b */
[----:B------:R1:W-:Y:S01]  /*03a0*/  @P0 STS [R8], R11 ;  /* 0x0000000b08000388 */ /* 0x0003e20000000800 */
[----:B------:R-:W-:Y:S01]  /*03b0*/  BAR.SYNC.DEFER_BLOCKING 0x0 ;  /* 0x0000000000007b1d */ /* 0x000fe20000010000 */
[----:B------:R-:W-:-:S13]  /*03c0*/  ISETP.LE.AND P0, PT, R7, UR6, PT ;  /* 0x0000000607007c0c */ /* 0x000fda000bf03270 */
[----:B-1----:R-:W-:Y:S05]  /*03d0*/  @!P0 BRA `(.L_x_11) ;  /* 0xfffffffc00c88947 */ /* 0x002fea000383ffff */
.L_x_10:
[----:B------:R1:W2:Y:S01]  /*03e0*/  @!P1 LDS R10, [R4] ;  /* 0x00000000040a9984 */ /* 0x0002a20000000800 */
[----:B------:R-:W-:Y:S03]  /*03f0*/  BSSY.RECONVERGENT B0, `(.L_x_12) ;  /* 0x0000013000007945 */ /* 0x000fe60003800200 */
[----:B------:R1:W3:Y:S04]  /*0400*/  LDS R12, [R9+-0x4] ;  /* 0xfffffc00090c7984 */ /* 0x0002e80000000800 */
[----:B0-----:R1:W0:Y:S01]  /*0410*/  LDS R11, [R9] ;  /* 0x00000000090b7984 */ /* 0x0012220000000800 */
[----:B------:R-:W-:Y:S06]  /*0420*/  BAR.SYNC.DEFER_BLOCKING 0x0 ;  /* 0x0000000000007b1d */ /* 0x000fec0000010000 */
[----:B------:R-:W-:Y:S05]  /*0430*/  @P1 BRA `(.L_x_13) ;  /* 0x0000000000381947 */ /* 0x000fea0003800000 */
[----:B------:R-:W2:Y:S01]  /*0440*/  LDCU UR6, c[0x0][0x390] ;  /* 0x00007200ff0677ac */ /* 0x000ea20008000800 */
[----:B------:R-:W-:-:S05]  /*0450*/  IMAD.MOV.U32 R14, RZ, RZ, 0x1 ;  /* 0x00000001ff0e7424 */ /* 0x000fca00078e00ff */
[----:B------:R-:W-:Y:S02]  /*0460*/  SHF.L.U32 R14, R14, UR4, RZ ;  /* 0x000000040e0e7c19 */ /* 0x000fe400080006ff */
[----:B--2---:R-:W-:-:S04]  /*0470*/  SHF.R.U32.HI R13, RZ, UR6, R10 ;  /* 0x00000006ff0d7c19 */ /* 0x004fc8000801160a */
[----:B------:R-:W-:-:S13]  /*0480*/  LOP3.LUT P0, RZ, R14, UR5, R13, 0x20, !PT ;  /* 0x000000050eff7c12 */ /* 0x000fda000f80200d */
[----:B------:R-:W2:Y:S01]  /*0490*/  @!P0 LDS R13, [R8] ;  /* 0x00000000080d8984 */ /* 0x000ea20000000800 */
[----:B0--3--:R-:W-:Y:S01]  /*04a0*/  @P0 IADD3 R11, PT, PT, R7, -R12, -R11 ;  /* 0x8000000c070b0210 */ /* 0x009fe20007ffe80b */
[----:B--2---:R-:W-:-:S04]  /*04b0*/  @!P0 IMAD.IADD R14, R0, 0x1, -R13 ;  /* 0x00000001000e8824 */ /* 0x004fc800078e0a0d */
[----:B------:R-:W-:-:S05]  /*04c0*/  @!P0 IMAD R13, R14, 0x4, R5 ;  /* 0x000000040e0d8824 */ /* 0x000fca00078e0205 */
[----:B------:R-:W-:Y:S04]  /*04d0*/  @!P0 STS [R13], R10 ;  /* 0x0000000a0d008388 */ /* 0x000fe80000000800 */
[----:B------:R-:W0:Y:S02]  /*04e0*/  @P0 LDS R14, [R8] ;  /* 0x00000000080e0984 */ /* 0x000e240000000800 */
[----:B0-----:R-:W-:-:S04]  /*04f0*/  @P0 IMAD.IADD R14, R14, 0x1, R11 ;  /* 0x000000010e0e0824 */ /* 0x001fc800078e020b */
[----:B------:R-:W-:-:S05]  /*0500*/  @P0 IMAD R11, R14, 0x4, R5 ;  /* 0x000000040e0b0824 */ /* 0x000fca00078e0205 */
[----:B------:R4:W-:Y:S02]  /*0510*/  @P0 STS [R11], R10 ;  /* 0x0000000a0b000388 */ /* 0x0009e40000000800 */
.L_x_13:
[----:B------:R-:W-:Y:S05]  /*0520*/  BSYNC.RECONVERGENT B0 ;  /* 0x0000000000007941 */ /* 0x000fea0003800200 */
.L_x_12:
[----:B------:R-:W5:Y:S01]  /*0530*/  LDCU UR6, c[0x0][0x38c] ;  /* 0x00007180ff0677ac */ /* 0x000f620008000800 */
[----:B------:R-:W-:-:S04]  /*0540*/  UIADD3 UR4, UPT, UPT, UR4, 0x1, URZ ;  /* 0x0000000104047890 */ /* 0x000fc8000fffe0ff */
[----:B-----5:R-:W-:Y:S01]  /*0550*/  UISETP.NE.AND UP0, UPT, UR4, UR6, UPT ;  /* 0x000000060400728c */ /* 0x020fe2000bf05270 */
[----:B------:R-:W-:Y:S08]  /*0560*/  BAR.SYNC.DEFER_BLOCKING 0x0 ;  /* 0x0000000000007b1d */ /* 0x000ff00000010000 */
[----:B------:R-:W-:Y:S05]  /*0570*/  BRA.U UP0, `(.L_x_14) ;  /* 0xfffffffd00287547 */ /* 0x000fea000b83ffff */
.L_x_9:
[----:B------:R-:W-:-:S13]  /*0580*/  ISETP.GE.U32.AND P0, PT, R0, R7, PT ;  /* 0x000000070000720c */ /* 0x000fda0003f06070 */
[----:B------:R-:W-:Y:S05]  /*0590*/  @P0 EXIT ;  /* 0x000000000000094d */ /* 0x000fea0003800000 */
[----:B------:R-:W5:Y:S04]  /*05a0*/  LDS R5, [R4] ;  /* 0x0000000004057984 */ /* 0x000f680000000800 */
[----:B-----5:R-:W-:Y:S01]  /*05b0*/  STG.E desc[UR8][R2.64], R5 ;  /* 0x0000000502007986 */ /* 0x020fe2000c101908 */
[----:B------:R-:W-:Y:S05]  /*05c0*/  EXIT ;  /* 0x000000000000794d */ /* 0x000fea0003800000 */
.L_x_15:
        /* <DEDUP_REMOVED lines=11> */
.L_x_47:


//--------------------- .text._Z13scatterKernelPjiS_Piii --------------------------
	.section	.text._Z13scatterKernelPjiS_Piii,"ax",@progbits
	.align	128
        .global         _Z13scatterKernelPjiS_Piii
        .type           _Z13scatterKernelPjiS_Piii,@function
        .size           _Z13scatterKernelPjiS_Piii,(.L_x_48 - _Z13scatterKernelPjiS_Piii)
        .other          _Z13scatterKernelPjiS_Piii,@"STO_CUDA_ENTRY STV_DEFAULT"
_Z13scatterKernelPjiS_Piii:
.text._Z13scatterKernelPjiS_Piii:
        /* <DEDUP_REMOVED lines=18> */
[----:B------:R-:W-:Y:S02]  /*0120*/  IMAD.MOV R8, RZ, RZ, -R10 ;  /* 0x000000ffff087224 */ /* 0x000fe400078e0a0a */
[----:B------:R-:W-:Y:S02]  /*0130*/  IMAD.MOV.U32 R12, RZ, RZ, 0x1 ;  /* 0x00000001ff0c7424 */ /* 0x000fe400078e00ff */
[----:B------:R-:W-:Y:S02]  /*0140*/  IMAD.U32 R4, RZ, RZ, UR5 ;  /* 0x00000005ff047e24 */ /* 0x000fe4000f8e00ff */
[----:B0-----:R-:W-:Y:S01]  /*0150*/  IMAD R2, R5, R8, UR8 ;  /* 0x0000000805027e24 */ /* 0x001fe2000f8e0208 */
[----:B------:R-:W-:Y:S01]  /*0160*/  SHF.L.U32 R8, R12, R11, RZ ;  /* 0x0000000b0c087219 */ /* 0x000fe200000006ff */
[----:B------:R-:W-:Y:S01]  /*0170*/  IMAD R6, R0, 0x4, R4 ;  /* 0x0000000400067824 */ /* 0x000fe200078e0204 */
[----:B-1----:R-:W-:-:S06]  /*0180*/  UIADD3 UR4, UPT, UPT, UR4, -0x1, URZ ;  /* 0xffffffff04047890 */ /* 0x002fcc000fffe0ff */
[----:B------:R-:W-:-:S04]  /*0190*/  ISETP.NE.AND P0, PT, R10, UR4, PT ;  /* 0x000000040a007c0c */ /* 0x000fc8000bf05270 */
[----:B------:R-:W-:Y:S01]  /*01a0*/  SEL R7, R2, R5, !P0 ;  /* 0x0000000502077207 */ /* 0x000fe20004000000 */
[----:B--2---:R0:W-:Y:S01]  /*01b0*/  STS [R6], R9 ;  /* 0x0000000906007388 */ /* 0x0041e20000000800 */
[----:B------:R-:W-:Y:S07]  /*01c0*/  @!P1 BRA `(.L_x_16) ;  /* 0x0000000000489947 */ /* 0x000fee0003800000 */
[----:B------:R-:W1:Y:S01]  /*01d0*/  LDC.64 R2, c[0x0][0x398] ;  /* 0x0000e600ff027b82 */ /* 0x000e620000000a00 */
[----:B0-----:R-:W-:Y:S01]  /*01e0*/  SHF.L.U32 R9, R10, R11, RZ ;  /* 0x0000000b0a097219 */ /* 0x001fe200000006ff */
[----:B------:R-:W-:-:S07]  /*01f0*/  IMAD.MOV.U32 R13, RZ, RZ, RZ ;  /* 0x000000ffff0d7224 */ /* 0x000fce00078e00ff */
.L_x_19:
[----:B0-----:R-:W-:Y:S01]  /*0200*/  IADD3 R15, PT, PT, R0, R13, RZ ;  /* 0x0000000d000f7210 */ /* 0x001fe20007ffe0ff */
[----:B------:R-:W-:Y:S01]  /*0210*/  IMAD.IADD R13, R5, 0x1, R13 ;  /* 0x00000001050d7824 */ /* 0x000fe200078e020d */
[----:B------:R-:W-:Y:S02]  /*0220*/  BSSY.RECONVERGENT B0, `(.L_x_17) ;  /* 0x000000b000007945 */ /* 0x000fe40003800200 */
[-C--:B------:R-:W-:Y:S02]  /*0230*/  ISETP.GE.U32.AND P0, PT, R15, R8.reuse, PT ;  /* 0x000000080f00720c */ /* 0x080fe40003f06070 */
[----:B------:R-:W-:-:S11]  /*0240*/  ISETP.GE.AND P1, PT, R13, R8, PT ;  /* 0x000000080d00720c */ /* 0x000fd60003f26270 */
[----:B------:R-:W-:Y:S05]  /*0250*/  @P0 BRA `(.L_x_18) ;  /* 0x00000000001c0947 */ /* 0x000fea0003800000 */
[----:B------:R-:W-:-:S04]  /*0260*/  IMAD.IADD R11, R9, 0x1, R15 ;  /* 0x00000001090b7824 */ /* 0x000fc800078e020f */
[----:B-1----:R-:W-:-:S06]  /*0270*/  IMAD.WIDE.U32 R10, R11, 0x4, R2 ;  /* 0x000000040b0a7825 */ /* 0x002fcc00078e0002 */
[----:B------:R-:W2:Y:S01]  /*0280*/  LDG.E R10, desc[UR6][R10.64] ;  /* 0x000000060a0a7981 */ /* 0x000ea2000c1e1900 */
[----:B------:R-:W-:-:S04]  /*0290*/  IMAD R12, R5, 0x2, R8 ;  /* 0x00000002050c7824 */ /* 0x000fc800078e0208 */
[----:B------:R-:W-:-:S04]  /*02a0*/  IMAD.IADD R15, R15, 0x1, R12 ;  /* 0x000000010f0f7824 */ /* 0x000fc800078e020c */
[----:B------:R-:W-:-:S05]  /*02b0*/  IMAD R15, R15, 0x4, R4 ;  /* 0x000000040f0f7824 */ /* 0x000fca00078e0204 */
[----:B--2---:R0:W-:Y:S02]  /*02c0*/  STS [R15+0x4], R10 ;  /* 0x0000040a0f007388 */ /* 0x0041e40000000800 */
.L_x_18:
[----:B------:R-:W-:Y:S05]  /*02d0*/  BSYNC.RECONVERGENT B0 ;  /* 0x0000000000007941 */ /* 0x000fea0003800200 */
.L_x_17:
[----:B------:R-:W-:Y:S05]  /*02e0*/  @!P1 BRA `(.L_x_19) ;  /* 0xfffffffc00c49947 */ /* 0x000fea000383ffff */
.L_x_16:
[----:B------:R-:W2:Y:S01]  /*02f0*/  LDCU UR8, c[0x0][0x3a0] ;  /* 0x00007400ff0877ac */ /* 0x000ea20008000800 */
[----:B-1----:R-:W-:Y:S01]  /*0300*/  LEA R2, R5, R6, 0x2 ;  /* 0x0000000605027211 */ /* 0x002fe200078e10ff */
[----:B--2---:R-:W-:Y:S01]  /*0310*/  UISETP.GE.AND UP0, UPT, UR8, 0x1, UPT ;  /* 0x000000010800788c */ /* 0x004fe2000bf06270 */
[----:B------:R-:W-:Y:S08]  /*0320*/  BAR.SYNC.DEFER_BLOCKING 0x0 ;  /* 0x0000000000007b1d */ /* 0x000ff00000010000 */
[----:B------:R-:W-:Y:S05]  /*0330*/  BRA.U !UP0, `(.L_x_20) ;  /* 0x0000000108ec7547 */ /* 0x000fea000b800000 */
[C---:B0-----:R-:W-:Y:S01]  /*0340*/  IMAD R10, R5.reuse, 0x4, R4 ;  /* 0x00000004050a7824 */ /* 0x041fe200078e0204 */
[----:B------:R-:W-:Y:S01]  /*0350*/  UMOV UR4, URZ ;  /* 0x000000ff00047c82 */ /* 0x000fe20008000000 */
[----:B------:R-:W-:Y:S02]  /*0360*/  VIADD R3, R8, 0xffffffff ;  /* 0xffffffff08037836 */ /* 0x000fe40000000000 */
[----:B------:R-:W-:Y:S02]  /*0370*/  IMAD.IADD R16, R5, 0x1, R0 ;  /* 0x0000000105107824 */ /* 0x000fe400078e0200 */
[----:B------:R-:W-:-:S07]  /*0380*/  IMAD R9, R7, 0x4, R10 ;  /* 0x0000000407097824 */ /* 0x000fce00078e020a */
.L_x_25:
[CC--:B------:R-:W-:Y:S02]  /*0390*/  ISETP.GE.U32.AND P0, PT, R0.reuse, R7.reuse, PT ;  /* 0x000000070000720c */ /* 0x0c0fe40003f06070 */
[----:B------:R-:W-:Y:S02]  /*03a0*/  ISETP.GE.AND P2, PT, R7, 0x2, PT ;  /* 0x000000020700780c */ /* 0x000fe40003f46270 */
[----:B------:R-:W-:-:S09]  /*03b0*/  ISETP.GE.U32.AND P1, PT, R0, R7, PT ;  /* 0x000000070000720c */ /* 0x000fd20003f26070 */
[----:B0--34-:R-:W0:Y:S01]  /*03c0*/  @!P0 LDS R12, [R6] ;  /* 0x00000000060c8984 */ /* 0x019e220000000800 */
[----:B------:R-:W0:Y:S02]  /*03d0*/  @!P0 LDC R13, c[0x0][0x3a4] ;  /* 0x0000e900ff0d8b82 */ /* 0x000e240000000800 */
[----:B0-----:R-:W-:-:S04]  /*03e0*/  @!P0 SHF.R.U32.HI R12, RZ, R13, R12 ;  /* 0x0000000dff0c8219 */ /* 0x001fc8000001160c */
[----:B------:R-:W-:-:S04]  /*03f0*/  @!P0 LOP3.LUT R12, R12, R3, RZ, 0xc0, !PT ;  /* 0x000000030c0c8212 */ /* 0x000fc800078ec0ff */
[----:B------:R-:W-:-:S04]  /*0400*/  @!P0 SHF.R.U32.HI R12, RZ, UR4, R12 ;  /* 0x00000004ff0c8c19 */ /* 0x000fc8000801160c */
[----:B------:R-:W-:-:S05]  /*0410*/  @!P0 LOP3.LUT R13, R12, 0x1, RZ, 0xc0, !PT ;  /* 0x000000010c0d8812 */ /* 0x000fca00078ec0ff */
[----:B------:R0:W-:Y:S04]  /*0420*/  @!P0 STS [R2+0x4], R13 ;  /* 0x0000040d02008388 */ /* 0x0001e80000000800 */
[----:B------:R0:W-:Y:S01]  /*0430*/  STS [R10], RZ ;  /* 0x000000ff0a007388 */ /* 0x0001e20000000800 */
[----:B------:R-:W-:Y:S06]  /*0440*/  BAR.SYNC.DEFER_BLOCKING 0x0 ;  /* 0x0000000000007b1d */ /* 0x000fec0000010000 */
[----:B-12---:R-:W-:Y:S05]  /*0450*/  @!P2 BRA `(.L_x_21) ;  /* 0x00000000003ca947 */ /* 0x006fea0003800000 */
[----:B------:R-:W-:-:S05]  /*0460*/  UMOV UR5, 0x1 ;  /* 0x0000000100057882 */ /* 0x000fca0000000000 */
.L_x_22:
[----:B------:R-:W-:Y:S01]  /*0470*/  ISETP.GE.U32.AND P0, PT, R0, UR5, PT ;  /* 0x0000000500007c0c */ /* 0x000fe2000bf06070 */
[----:B------:R-:W-:-:S03]  /*0480*/  HFMA2 R12, -RZ, RZ, 0, 0 ;  /* 0x00000000ff0c7431 */ /* 0x000fc600000001ff */
[----:B------:R-:W-:-:S13]  /*0490*/  ISETP.LT.U32.AND P0, PT, R0, R7, P0 ;  /* 0x000000070000720c */ /* 0x000fda0000701070 */
[----:B0-----:R-:W-:Y:S01]  /*04a0*/  @P0 VIADD R13, R16, -UR5 ;  /* 0x80000005100d0c36 */ /* 0x001fe20008000000 */
        /* <DEDUP_REMOVED lines=10> */
.L_x_21:
[----:B------:R1:W2:Y:S01]  /*0550*/  @!P1 LDS R11, [R6] ;  /* 0x00000000060b9984 */ /* 0x0002a20000000800 */
[----:B------:R-:W-:Y:S03]  /*0560*/  BSSY.RECONVERGENT B0, `(.L_x_23) ;  /* 0x0000013000007945 */ /* 0x000fe60003800200 */
[----:B------:R1:W3:Y:S04]  /*0570*/  LDS R12, [R9+-0x4] ;  /* 0xfffffc00090c7984 */ /* 0x0002e80000000800 */
[----:B0-----:R1:W0:Y:S01]  /*0580*/  LDS R13, [R9] ;  /* 0x00000000090d7984 */ /* 0x0012220000000800 */
[----:B------:R-:W-:Y:S06]  /*0590*/  BAR.SYNC.DEFER_BLOCKING 0x0 ;  /* 0x0000000000007b1d */ /* 0x000fec0000010000 */
[----:B------:R-:W-:Y:S05]  /*05a0*/  @P1 BRA `(.L_x_24) ;  /* 0x0000000000381947 */ /* 0x000fea0003800000 */
[----:B------:R-:W2:Y:S01]  /*05b0*/  LDCU UR8, c[0x0][0x3a4] ;  /* 0x00007480ff0877ac */ /* 0x000ea20008000800 */
[----:B------:R-:W-:Y:S02]  /*05c0*/  UMOV UR5, 0x1 ;  /* 0x0000000100057882 */ /* 0x000fe40000000000 */
[----:B------:R-:W-:Y:S01]  /*05d0*/  USHF.L.U32 UR5, UR5, UR4, URZ ;  /* 0x0000000405057299 */ /* 0x000fe200080006ff */
[----:B--2---:R-:W-:-:S05]  /*05e0*/  SHF.R.U32.HI R14, RZ, UR8, R11 ;  /* 0x00000008ff0e7c19 */ /* 0x004fca000801160b */
[----:B------:R-:W-:-:S13]  /*05f0*/  LOP3.LUT P0, RZ, R3, UR5, R14, 0x80, !PT ;  /* 0x0000000503ff7c12 */ /* 0x000fda000f80800e */
[----:B------:R-:W2:Y:S01]  /*0600*/  @!P0 LDS R15, [R2] ;  /* 0x00000000020f8984 */ /* 0x000ea20000000800 */
[----:B0--3--:R-:W-:Y:S01]  /*0610*/  @P0 IADD3 R12, PT, PT, R7, -R12, -R13 ;  /* 0x8000000c070c0210 */ /* 0x009fe20007ffe80d */
[----:B--2---:R-:W-:-:S04]  /*0620*/  @!P0 IMAD.IADD R15, R0, 0x1, -R15 ;  /* 0x00000001000f8824 */ /* 0x004fc800078e0a0f */
[----:B------:R-:W-:-:S05]  /*0630*/  @!P0 IMAD R14, R15, 0x4, R4 ;  /* 0x000000040f0e8824 */ /* 0x000fca00078e0204 */
[----:B------:R-:W-:Y:S04]  /*0640*/  @!P0 STS [R14], R11 ;  /* 0x0000000b0e008388 */ /* 0x000fe80000000800 */
[----:B------:R-:W0:Y:S02]  /*0650*/  @P0 LDS R15, [R2] ;  /* 0x00000000020f0984 */ /* 0x000e240000000800 */
[----:B0-----:R-:W-:-:S05]  /*0660*/  @P0 IADD3 R15, PT, PT, R15, R12, RZ ;  /* 0x0000000c0f0f0210 */ /* 0x001fca0007ffe0ff */
[----:B------:R-:W-:-:S05]  /*0670*/  @P0 IMAD R12, R15, 0x4, R4 ;  /* 0x000000040f0c0824 */ /* 0x000fca00078e0204 */
[----:B------:R4:W-:Y:S02]  /*0680*/  @P0 STS [R12], R11 ;  /* 0x0000000b0c000388 */ /* 0x0009e40000000800 */
.L_x_24:
[----:B------:R-:W-:Y:S05]  /*0690*/  BSYNC.RECONVERGENT B0 ;  /* 0x0000000000007941 */ /* 0x000fea0003800200 */
.L_x_23:
[----:B------:R-:W5:Y:S01]  /*06a0*/  LDCU UR8, c[0x0][0x3a0] ;  /* 0x00007400ff0877ac */ /* 0x000f620008000800 */
[----:B------:R-:W-:-:S04]  /*06b0*/  UIADD3 UR4, UPT, UPT, UR4, 0x1, URZ ;  /* 0x0000000104047890 */ /* 0x000fc8000fffe0ff */
[----:B-----5:R-:W-:Y:S01]  /*06c0*/  UISETP.NE.AND UP0, UPT, UR4, UR8, UPT ;  /* 0x000000080400728c */ /* 0x020fe2000bf05270 */
[----:B------:R-:W-:Y:S08]  /*06d0*/  BAR.SYNC.DEFER_BLOCKING 0x0 ;  /* 0x0000000000007b1d */ /* 0x000ff00000010000 */
[----:B------:R-:W-:Y:S05]  /*06e0*/  BRA.U UP0, `(.L_x_25) ;  /* 0xfffffffd00287547 */ /* 0x000fea000b83ffff */
.L_x_20:
[----:B------:R-:W-:Y:S01]  /*06f0*/  ISETP.NE.AND P0, PT, R0, RZ, PT ;  /* 0x000000ff0000720c */ /* 0x000fe20003f05270 */
[----:B------:R-:W-:-:S12]  /*0700*/  BSSY.RECONVERGENT B0, `(.L_x_26) ;  /* 0x000001d000007945 */ /* 0x000fd80003800200 */
[----:B------:R-:W-:Y:S05]  /*0710*/  @P0 BRA `(.L_x_27) ;  /* 0x0000000000340947 */ /* 0x000fea0003800000 */
[----:B------:R-:W5:Y:S01]  /*0720*/  S2UR UR5, SR_CgaCtaId ;  /* 0x00000000000579c3 */ /* 0x000f620000008800 */
[----:B------:R-:W-:Y:S01]  /*0730*/  UMOV UR4, 0x400 ;  /* 0x0000040000047882 */ /* 0x000fe20000000000 */
[----:B---34-:R-:W-:-:S06]  /*0740*/  VIADD R12, R8, 0xffffffff ;  /* 0xffffffff080c7836 */ /* 0x018fcc0000000000 */
[----:B0-----:R-:W0:Y:S01]  /*0750*/  LDC R10, c[0x0][0x3a4] ;  /* 0x0000e900ff0a7b82 */ /* 0x001e220000000800 */
[----:B-----5:R-:W-:-:S06]  /*0760*/  ULEA UR4, UR5, UR4, 0x18 ;  /* 0x0000000405047291 */ /* 0x020fcc000f8ec0ff */
[----:B------:R-:W-:-:S05]  /*0770*/  IMAD.U32 R4, RZ, RZ, UR4 ;  /* 0x00000004ff047e24 */ /* 0x000fca000f8e00ff */
[----:B------:R-:W0:Y:S02]  /*0780*/  LDS R3, [R4] ;  /* 0x0000000004037984 */ /* 0x000e240000000800 */
[----:B0-----:R-:W-:-:S04]  /*0790*/  SHF.R.U32.HI R3, RZ, R10, R3 ;  /* 0x0000000aff037219 */ /* 0x001fc80000011603 */
[----:B------:R-:W-:-:S05]  /*07a0*/  LOP3.LUT R10, R3, R12, RZ, 0xc0, !PT ;  /* 0x0000000c030a7212 */ /* 0x000fca00078ec0ff */
[----:B------:R-:W-:-:S05]  /*07b0*/  IMAD R3, R5, 0x2, R10 ;  /* 0x0000000205037824 */ /* 0x000fca00078e020a */
[----:B------:R-:W-:-:S05]  /*07c0*/  LEA R3, R3, R4, 0x2 ;  /* 0x0000000403037211 */ /* 0x000fca00078e10ff */
[----:B------:R0:W-:Y:S01]  /*07d0*/  STS [R3+0x4], RZ ;  /* 0x000004ff03007388 */ /* 0x0001e20000000800 */
[----:B------:R-:W-:Y:S05]  /*07e0*/  BRA `(.L_x_28) ;  /* 0x0000000000387947 */ /* 0x000fea0003800000 */
.L_x_27:
[----:B------:R-:W-:-:S13]  /*07f0*/  ISETP.GE.U32.AND P0, PT, R0, R7, PT ;  /* 0x000000070000720c */ /* 0x000fda0003f06070 */
[----:B------:R-:W-:Y:S05]  /*0800*/  @P0 BRA `(.L_x_28) ;  /* 0x0000000000300947 */ /* 0x000fea0003800000 */
[----:B------:R-:W-:Y:S01]  /*0810*/  LDS R3, [R6] ;  /* 0x0000000006037984 */ /* 0x000fe20000000800 */
[----:B------:R-:W5:Y:S01]  /*0820*/  LDCU UR4, c[0x0][0x3a4] ;  /* 0x00007480ff0477ac */ /* 0x000f620008000800 */
[----:B01----:R-:W-:Y:S02]  /*0830*/  VIADD R9, R8, 0xffffffff ;  /* 0xffffffff08097836 */ /* 0x003fe40000000000 */
[----:B------:R-:W0:Y:S02]  /*0840*/  LDS R10, [R6+-0x4] ;  /* 0xfffffc00060a7984 */ /* 0x000e240000000800 */
[----:B0-----:R-:W-:-:S04]  /*0850*/  LOP3.LUT R10, R10, R3, RZ, 0x3c, !PT ;  /* 0x000000030a0a7212 */ /* 0x001fc800078e3cff */
[----:B-----5:R-:W-:-:S04]  /*0860*/  SHF.R.U32.HI R10, RZ, UR4, R10 ;  /* 0x00000004ff0a7c19 */ /* 0x020fc8000801160a */
[----:B------:R-:W-:-:S13]  /*0870*/  LOP3.LUT P0, RZ, R10, R9, RZ, 0xc0, !PT ;  /* 0x000000090aff7212 */ /* 0x000fda000780c0ff */
[----:B------:R-:W-:-:S04]  /*0880*/  @P0 SHF.R.U32.HI R3, RZ, UR4, R3 ;  /* 0x00000004ff030c19 */ /* 0x000fc80008011603 */
[----:B------:R-:W-:-:S05]  /*0890*/  @P0 LOP3.LUT R10, R3, R9, RZ, 0xc0, !PT ;  /* 0x00000009030a0212 */ /* 0x000fca00078ec0ff */
[----:B------:R-:W-:-:S04]  /*08a0*/  @P0 IMAD R3, R5, 0x2, R10 ;  /* 0x0000000205030824 */ /* 0x000fc800078e020a */
[----:B------:R-:W-:-:S05]  /*08b0*/  @P0 IMAD R3, R3, 0x4, R4 ;  /* 0x0000000403030824 */ /* 0x000fca00078e0204 */
[----:B------:R0:W-:Y:S02]  /*08c0*/  @P0 STS [R3+0x4], R0 ;  /* 0x0000040003000388 */ /* 0x0001e40000000800 */
.L_x_28:
[----:B------:R-:W-:Y:S05]  /*08d0*/  BSYNC.RECONVERGENT B0 ;  /* 0x0000000000007941 */ /* 0x000fea0003800200 */
.L_x_26:
[----:B------:R-:W-:Y:S01]  /*08e0*/  BAR.SYNC.DEFER_BLOCKING 0x0 ;  /* 0x0000000000007b1d */ /* 0x000fe20000010000 */
[----:B------:R-:W-:Y:S01]  /*08f0*/  VIADD R8, R8, 0xffffffff ;  /* 0xffffffff08087836 */ /* 0x000fe20000000000 */
[----:B------:R-:W-:-:S04]  /*0900*/  ISETP.GE.U32.AND P0, PT, R0, R7, PT ;  /* 0x000000070000720c */ /* 0x000fc80003f06070 */
[----:B------:R-:W5:Y:S01]  /*0910*/  LDCU UR4, c[0x0][0x3a4] ;  /* 0x00007480ff0477ac */ /* 0x000f620008000800 */
[----:B01----:R-:W5:Y:S02]  /*0920*/  LDS R9, [R6] ;  /* 0x0000000006097984 */ /* 0x003f640000000800 */
[----:B-----5:R-:W-:-:S04]  /*0930*/  SHF.R.U32.HI R3, RZ, UR4, R9 ;  /* 0x00000004ff037c19 */ /* 0x020fc80008011609 */
[----:B------:R-:W-:-:S04]  /*0940*/  LOP3.LUT R8, R3, R8, RZ, 0xc0, !PT ;  /* 0x0000000803087212 */ /* 0x000fc800078ec0ff */
[----:B------:R-:W-:-:S05]  /*0950*/  LEA R5, R5, R8, 0x1 ;  /* 0x0000000805057211 */ /* 0x000fca00078e08ff */
[----:B------:R-:W-:-:S05]  /*0960*/  IMAD R5, R5, 0x4, R4 ;  /* 0x0000000405057824 */ /* 0x000fca00078e0204 */
[----:B------:R-:W0:Y:S02]  /*0970*/  LDS R3, [R5+0x4] ;  /* 0x0000040005037984 */ /* 0x000e240000000800 */
[----:B0-----:R-:W-:-:S05]  /*0980*/  IMAD.IADD R7, R0, 0x1, -R3 ;  /* 0x0000000100077824 */ /* 0x001fca00078e0a03 */
[----:B------:R0:W-:Y:S01]  /*0990*/  STS [R2], R7 ;  /* 0x0000000702007388 */ /* 0x0001e20000000800 */
[----:B------:R-:W-:Y:S05]  /*09a0*/  @P0 EXIT ;  /* 0x000000000000094d */ /* 0x000fea0003800000 */
[----:B------:R-:W-:Y:S01]  /*09b0*/  UMOV UR4, 0x4 ;  /* 0x0000000400047882 */ /* 0x000fe20000000000 */
[----:B0-----:R-:W0:Y:S01]  /*09c0*/  LDC.64 R2, c[0x0][0x390] ;  /* 0x0000e400ff027b82 */ /* 0x001e220000000a00 */
[----:B------:R-:W-:-:S09]  /*09d0*/  USHF.L.U32 UR4, UR4, UR8, URZ ;  /* 0x0000000804047299 */ /* 0x000fd200080006ff */
[----:B------:R-:W1:Y:S02]  /*09e0*/  LDS R0, [R5+UR4+0x4] ;  /* 0x0000040405007984 */ /* 0x000e640008000800 */
[----:B-1----:R-:W-:-:S04]  /*09f0*/  IMAD.IADD R7, R7, 0x1, R0 ;  /* 0x0000000107077824 */ /* 0x002fc800078e0200 */
[----:B0-----:R-:W-:-:S05]  /*0a00*/  IMAD.WIDE R2, R7, 0x4, R2 ;  /* 0x0000000407027825 */ /* 0x001fca00078e0202 */
[----:B------:R-:W-:Y:S01]  /*0a10*/  STG.E desc[UR6][R2.64], R9 ;  /* 0x0000000902007986 */ /* 0x000fe2000c101906 */
[----:B------:R-:W-:Y:S05]  /*0a20*/  EXIT ;  /* 0x000000000000794d */ /* 0x000fea0003800000 */
.L_x_29:
        /* <DEDUP_REMOVED lines=13> */
.L_x_48:


//--------------------- .text._Z15transposeKernelPiiiS_ --------------------------
	.section	.text._Z15transposeKernelPiiiS_,"ax",@progbits
	.align	128
        .global         _Z15transposeKernelPiiiS_
        .type           _Z15transposeKernelPiiiS_,@function
        .size           _Z15transposeKernelPiiiS_,(.L_x_49 - _Z15transposeKernelPiiiS_)
        .other          _Z15transposeKernelPiiiS_,@"STO_CUDA_ENTRY STV_DEFAULT"
_Z15transposeKernelPiiiS_:
.text._Z15transposeKernelPiiiS_:
[----:B------:R-:W-:Y:S01]  /*0000*/  LDC R1, c[0x0][0x37c] ;  /* 0x0000df00ff017b82 */ /* 0x000fe20000000800 */
[----:B------:R-:W0:Y:S07]  /*0010*/  S2R R0, SR_CTAID.X ;  /* 0x0000000000007919 */ /* 0x000e2e0000002500 */
[----:B------:R-:W1:Y:S01]  /*0020*/  LDC R4, c[0x0][0x388] ;  /* 0x0000e200ff047b82 */ /* 0x000e620000000800 */
[----:B------:R-:W0:Y:S01]  /*0030*/  LDCU UR4, c[0x0][0x360] ;  /* 0x00006c00ff0477ac */ /* 0x000e220008000800 */
[----:B------:R-:W0:Y:S02]  /*0040*/  S2R R3, SR_TID.X ;  /* 0x0000000000037919 */ /* 0x000e240000002100 */
[----:B0-----:R-:W-:-:S05]  /*0050*/  IMAD R0, R0, UR4, R3 ;  /* 0x0000000400007c24 */ /* 0x001fca000f8e0203 */
[----:B-1----:R-:W-:-:S13]  /*0060*/  ISETP.GE.AND P0, PT, R0, R4, PT ;  /* 0x000000040000720c */ /* 0x002fda0003f06270 */
[----:B------:R-:W-:Y:S05]  /*0070*/  @P0 EXIT ;  /* 0x000000000000094d */ /* 0x000fea0003800000 */
[----:B------:R-:W0:Y:S01]  /*0080*/  LDC.64 R6, c[0x0][0x380] ;  /* 0x0000e000ff067b82 */ /* 0x000e220000000a00 */
[----:B------:R-:W1:Y:S07]  /*0090*/  LDCU.64 UR4, c[0x0][0x358] ;  /* 0x00006b00ff0477ac */ /* 0x000e6e0008000a00 */
[----:B------:R-:W2:Y:S01]  /*00a0*/  LDC R3, c[0x0][0x38c] ;  /* 0x0000e300ff037b82 */ /* 0x000ea20000000800 */
[----:B0-----:R-:W-:-:S05]  /*00b0*/  IMAD.WIDE R6, R0, 0x4, R6 ;  /* 0x0000000400067825 */ /* 0x001fca00078e0206 */
[----:B-1----:R0:W3:Y:S01]  /*00c0*/  LDG.E R2, desc[UR4][R6.64] ;  /* 0x0000000406027981 */ /* 0x0020e2000c1e1900 */
[----:B--2---:R-:W-:-:S04]  /*00d0*/  IABS R10, R3 ;  /* 0x00000003000a7213 */ /* 0x004fc80000000000 */
[----:B------:R-:W1:Y:S01]  /*00e0*/  I2F.RP R5, R10 ;  /* 0x0000000a00057306 */ /* 0x000e620000209400 */
[----:B0-----:R-:W-:-:S07]  /*00f0*/  IABS R7, R0 ;  /* 0x0000000000077213 */ /* 0x001fce0000000000 */
[----:B-1----:R-:W0:Y:S02]  /*0100*/  MUFU.RCP R5, R5 ;  /* 0x0000000500057308 */ /* 0x002e240000001000 */
[----:B0-----:R-:W-:-:S06]  /*0110*/  VIADD R8, R5, 0xffffffe ;  /* 0x0ffffffe05087836 */ /* 0x001fcc0000000000 */
[----:B------:R0:W1:Y:S02]  /*0120*/  F2I.FTZ.U32.TRUNC.NTZ R9, R8 ;  /* 0x0000000800097305 */ /* 0x000064000021f000 */
[----:B0-----:R-:W-:Y:S02]  /*0130*/  HFMA2 R8, -RZ, RZ, 0, 0 ;  /* 0x00000000ff087431 */ /* 0x001fe400000001ff */
[----:B-1----:R-:W-:-:S04]  /*0140*/  IMAD.MOV R11, RZ, RZ, -R9 ;  /* 0x000000ffff0b7224 */ /* 0x002fc800078e0a09 */
[----:B------:R-:W-:-:S04]  /*0150*/  IMAD R11, R11, R10, RZ ;  /* 0x0000000a0b0b7224 */ /* 0x000fc800078e02ff */
[----:B------:R-:W-:Y:S01]  /*0160*/  IMAD.HI.U32 R9, R9, R11, R8 ;  /* 0x0000000b09097227 */ /* 0x000fe200078e0008 */
[----:B------:R-:W-:Y:S02]  /*0170*/  IABS R11, R4 ;  /* 0x00000004000b7213 */ /* 0x000fe40000000000 */
[----:B------:R-:W-:-:S03]  /*0180*/  LOP3.LUT R4, R4, R3, RZ, 0x3c, !PT ;  /* 0x0000000304047212 */ /* 0x000fc600078e3cff */
[----:B------:R-:W-:-:S04]  /*0190*/  IMAD.HI.U32 R6, R9, R7, RZ ;  /* 0x0000000709067227 */ /* 0x000fc800078e00ff */
[----:B------:R-:W-:Y:S02]  /*01a0*/  IMAD.MOV R5, RZ, RZ, -R6 ;  /* 0x000000ffff057224 */ /* 0x000fe400078e0a06 */
[----:B------:R-:W-:-:S04]  /*01b0*/  IMAD.HI.U32 R9, R9, R11, RZ ;  /* 0x0000000b09097227 */ /* 0x000fc800078e00ff */
[----:B------:R-:W-:Y:S02]  /*01c0*/  IMAD R5, R10, R5, R7 ;  /* 0x000000050a057224 */ /* 0x000fe400078e0207 */
[----:B------:R-:W-:-:S03]  /*01d0*/  IMAD.MOV R7, RZ, RZ, -R9 ;  /* 0x000000ffff077224 */ /* 0x000fc600078e0a09 */
[C---:B------:R-:W-:Y:S01]  /*01e0*/  ISETP.GT.U32.AND P4, PT, R10.reuse, R5, PT ;  /* 0x000000050a00720c */ /* 0x040fe20003f84070 */
[----:B------:R-:W-:-:S05]  /*01f0*/  IMAD R7, R10, R7, R11 ;  /* 0x000000070a077224 */ /* 0x000fca00078e020b */
[----:B------:R-:W-:-:S07]  /*0200*/  ISETP.GT.U32.AND P2, PT, R10, R7, PT ;  /* 0x000000070a00720c */ /* 0x000fce0003f44070 */
[-C--:B------:R-:W-:Y:S02]  /*0210*/  @!P4 IADD3 R5, PT, PT, R5, -R10.reuse, RZ ;  /* 0x8000000a0505c210 */ /* 0x080fe40007ffe0ff */
[----:B------:R-:W-:Y:S02]  /*0220*/  @!P4 IADD3 R6, PT, PT, R6, 0x1, RZ ;  /* 0x000000010606c810 */ /* 0x000fe40007ffe0ff */
[----:B------:R-:W-:Y:S02]  /*0230*/  ISETP.GE.U32.AND P3, PT, R5, R10, PT ;  /* 0x0000000a0500720c */ /* 0x000fe40003f66070 */
[----:B------:R-:W-:Y:S01]  /*0240*/  LOP3.LUT R5, R0, R3, RZ, 0x3c, !PT ;  /* 0x0000000300057212 */ /* 0x000fe200078e3cff */
[----:B------:R-:W-:Y:S01]  /*0250*/  @!P2 IMAD.IADD R7, R7, 0x1, -R10 ;  /* 0x000000010707a824 */ /* 0x000fe200078e0a0a */
[----:B------:R-:W-:Y:S02]  /*0260*/  @!P2 IADD3 R9, PT, PT, R9, 0x1, RZ ;  /* 0x000000010909a810 */ /* 0x000fe40007ffe0ff */
[----:B------:R-:W-:-:S02]  /*0270*/  ISETP.GE.AND P1, PT, R5, RZ, PT ;  /* 0x000000ff0500720c */ /* 0x000fc40003f26270 */
[----:B------:R-:W-:Y:S02]  /*0280*/  ISETP.GE.U32.AND P0, PT, R7, R10, PT ;  /* 0x0000000a0700720c */ /* 0x000fe40003f06070 */
[----:B------:R-:W-:Y:S02]  /*0290*/  ISETP.NE.AND P2, PT, R3, RZ, PT ;  /* 0x000000ff0300720c */ /* 0x000fe40003f45270 */
[----:B------:R-:W-:Y:S01]  /*02a0*/  LOP3.LUT R7, RZ, R3, RZ, 0x33, !PT ;  /* 0x00000003ff077212 */ /* 0x000fe200078e33ff */
[----:B------:R-:W-:Y:S01]  /*02b0*/  @P3 VIADD R6, R6, 0x1 ;  /* 0x0000000106063836 */ /* 0x000fe20000000000 */
[----:B------:R-:W-:Y:S02]  /*02c0*/  ISETP.GE.AND P3, PT, R4, RZ, PT ;  /* 0x000000ff0400720c */ /* 0x000fe40003f66270 */
[----:B------:R-:W0:Y:S03]  /*02d0*/  LDC.64 R4, c[0x0][0x390] ;  /* 0x0000e400ff047b82 */ /* 0x000e260000000a00 */
[----:B------:R-:W-:-:S02]  /*02e0*/  @!P1 IADD3 R6, PT, PT, -R6, RZ, RZ ;  /* 0x000000ff06069210 */ /* 0x000fc40007ffe1ff */
[----:B------:R-:W-:Y:S02]  /*02f0*/  @P0 VIADD R9, R9, 0x1 ;  /* 0x0000000109090836 */ /* 0x000fe40000000000 */
[----:B------:R-:W-:-:S04]  /*0300*/  SEL R8, R7, R6, !P2 ;  /* 0x0000000607087207 */ /* 0x000fc80005000000 */
[----:B------:R-:W-:Y:S01]  /*0310*/  @!P3 IMAD.MOV R9, RZ, RZ, -R9 ;  /* 0x000000ffff09b224 */ /* 0x000fe200078e0a09 */
[----:B------:R-:W-:-:S04]  /*0320*/  IADD3 R6, PT, PT, -R8, RZ, RZ ;  /* 0x000000ff08067210 */ /* 0x000fc80007ffe1ff */
[----:B------:R-:W-:Y:S01]  /*0330*/  SEL R7, R7, R9, !P2 ;  /* 0x0000000907077207 */ /* 0x000fe20005000000 */
[----:B------:R-:W-:-:S04]  /*0340*/  IMAD R6, R3, R6, R0 ;  /* 0x0000000603067224 */ /* 0x000fc800078e0200 */
[----:B------:R-:W-:-:S04]  /*0350*/  IMAD R7, R6, R7, R8 ;  /* 0x0000000706077224 */ /* 0x000fc800078e0208 */
[----:B0-----:R-:W-:-:S05]  /*0360*/  IMAD.WIDE R4, R7, 0x4, R4 ;  /* 0x0000000407047825 */ /* 0x001fca00078e0204 */
[----:B---3--:R-:W-:Y:S01]  /*0370*/  STG.E desc[UR4][R4.64], R2 ;  /* 0x0000000204007986 */ /* 0x008fe2000c101904 */
[----:B------:R-:W-:Y:S05]  /*0380*/  EXIT ;  /* 0x000000000000794d */ /* 0x000fea0003800000 */
.L_x_30:
        /* <DEDUP_REMOVED lines=15> */
.L_x_49:


//--------------------- .text._Z12addBlkKernelPiiS_ --------------------------
	.section	.text._Z12addBlkKernelPiiS_,"ax",@progbits
	.align	128
        .global         _Z12addBlkKernelPiiS_
        .type           _Z12addBlkKernelPiiS_,@function
        .size           _Z12addBlkKernelPiiS_,(.L_x_50 - _Z12addBlkKernelPiiS_)
        .other          _Z12addBlkKernelPiiS_,@"STO_CUDA_ENTRY STV_DEFAULT"
_Z12addBlkKernelPiiS_:
.text._Z12addBlkKernelPiiS_:
[----:B------:R-:W-:Y:S01]  /*0000*/  LDC R1, c[0x0][0x37c] ;  /* 0x0000df00ff017b82 */ /* 0x000fe20000000800 */
[----:B------:R-:W0:Y:S01]  /*0010*/  S2R R9, SR_CTAID.X ;  /* 0x0000000000097919 */ /* 0x000e220000002500 */
[----:B------:R-:W0:Y:S01]  /*0020*/  LDCU UR4, c[0x0][0x360] ;  /* 0x00006c00ff0477ac */ /* 0x000e220008000800 */
[----:B------:R-:W0:Y:S01]  /*0030*/  S2R R0, SR_TID.X ;  /* 0x0000000000007919 */ /* 0x000e220000002100 */
[----:B------:R-:W1:Y:S01]  /*0040*/  LDCU UR5, c[0x0][0x388] ;  /* 0x00007100ff0577ac */ /* 0x000e620008000800 */
[----:B0-----:R-:W-:-:S05]  /*0050*/  IMAD R7, R9, UR4, R0 ;  /* 0x0000000409077c24 */ /* 0x001fca000f8e0200 */
[----:B-1----:R-:W-:-:S04]  /*0060*/  ISETP.GE.AND P0, PT, R7, UR5, PT ;  /* 0x0000000507007c0c */ /* 0x002fc8000bf06270 */
[----:B------:R-:W-:-:S13]  /*0070*/  ISETP.EQ.OR P0, PT, R9, RZ, P0 ;  /* 0x000000ff0900720c */ /* 0x000fda0000702670 */
[----:B------:R-:W-:Y:S05]  /*0080*/  @P0 EXIT ;  /* 0x000000000000094d */ /* 0x000fea0003800000 */
[----:B------:R-:W0:Y:S01]  /*0090*/  LDC.64 R4, c[0x0][0x390] ;  /* 0x0000e400ff047b82 */ /* 0x000e220000000a00 */
[----:B------:R-:W1:Y:S01]  /*00a0*/  LDCU.64 UR4, c[0x0][0x358] ;  /* 0x00006b00ff0477ac */ /* 0x000e620008000a00 */
[----:B------:R-:W-:-:S06]  /*00b0*/  IADD3 R9, PT, PT, R9, -0x1, RZ ;  /* 0xffffffff09097810 */ /* 0x000fcc0007ffe0ff */
[----:B------:R-:W2:Y:S01]  /*00c0*/  LDC.64 R2, c[0x0][0x380] ;  /* 0x0000e000ff027b82 */ /* 0x000ea20000000a00 */
[----:B0-----:R-:W-:-:S06]  /*00d0*/  IMAD.WIDE.U32 R4, R9, 0x4, R4 ;  /* 0x0000000409047825 */ /* 0x001fcc00078e0004 */
[----:B-1----:R-:W3:Y:S01]  /*00e0*/  LDG.E R5, desc[UR4][R4.64] ;  /* 0x0000000404057981 */ /* 0x002ee2000c1e1900 */
[----:B--2---:R-:W-:-:S05]  /*00f0*/  IMAD.WIDE R2, R7, 0x4, R2 ;  /* 0x0000000407027825 */ /* 0x004fca00078e0202 */
[----:B------:R-:W3:Y:S02]  /*0100*/  LDG.E R0, desc[UR4][R2.64] ;  /* 0x0000000402007981 */ /* 0x000ee4000c1e1900 */
[----:B---3--:R-:W-:-:S05]  /*0110*/  IADD3 R7, PT, PT, R0, R5, RZ ;  /* 0x0000000500077210 */ /* 0x008fca0007ffe0ff */
[----:B------:R-:W-:Y:S01]  /*0120*/  STG.E desc[UR4][R2.64], R7 ;  /* 0x0000000702007986 */ /* 0x000fe2000c101904 */
[----:B------:R-:W-:Y:S05]  /*0130*/  EXIT ;  /* 0x000000000000794d */ /* 0x000fea0003800000 */
.L_x_31:
        /* <DEDUP_REMOVED lines=12> */
.L_x_50:


//--------------------- .text._Z13scanBlkKernelPiiS_S_ --------------------------
	.section	.text._Z13scanBlkKernelPiiS_S_,"ax",@progbits
	.align	128
        .global         _Z13scanBlkKernelPiiS_S_
        .type           _Z13scanBlkKernelPiiS_S_,@function
        .size           _Z13scanBlkKernelPiiS_S_,(.L_x_51 - _Z13scanBlkKernelPiiS_S_)
        .other          _Z13scanBlkKernelPiiS_S_,@"STO_CUDA_ENTRY STV_DEFAULT"
_Z13scanBlkKernelPiiS_S_:
.text._Z13scanBlkKernelPiiS_S_:
[----:B------:R-:W-:Y:S01]  /*0000*/  LDC R1, c[0x0][0x37c] ;  /* 0x0000df00ff017b82 */ /* 0x000fe20000000800 */
[----:B------:R-:W0:Y:S07]  /*0010*/  S2R R6, SR_TID.X ;  /* 0x0000000000067919 */ /* 0x000e2e0000002100 */
[----:B------:R-:W1:Y:S01]  /*0020*/  LDC.64 R2, c[0x0][0x380] ;  /* 0x0000e000ff027b82 */ /* 0x000e620000000a00 */
[----:B------:R-:W2:Y:S01]  /*0030*/  LDCU UR8, c[0x0][0x360] ;  /* 0x00006c00ff0877ac */ /* 0x000ea20008000800 */
[----:B------:R-:W-:Y:S01]  /*0040*/  IMAD.MOV.U32 R0, RZ, RZ, RZ ;  /* 0x000000ffff007224 */ /* 0x000fe200078e00ff */
[----:B------:R-:W2:Y:S01]  /*0050*/  S2R R13, SR_CTAID.X ;  /* 0x00000000000d7919 */ /* 0x000ea20000002500 */
[----:B------:R-:W3:Y:S04]  /*0060*/  LDCU.64 UR6, c[0x0][0x358] ;  /* 0x00006b00ff0677ac */ /* 0x000ee80008000a00 */
[----:B------:R-:W4:Y:S01]  /*0070*/  S2UR UR5, SR_CgaCtaId ;  /* 0x00000000000579c3 */ /* 0x000f220000008800 */
[----:B------:R-:W5:Y:S01]  /*0080*/  LDCU UR9, c[0x0][0x388] ;  /* 0x00007100ff0977ac */ /* 0x000f620008000800 */
[----:B0-----:R-:W-:Y:S01]  /*0090*/  ISETP.NE.AND P0, PT, R6, RZ, PT ;  /* 0x000000ff0600720c */ /* 0x001fe20003f05270 */
[----:B--2---:R-:W-:-:S04]  /*00a0*/  IMAD R7, R13, UR8, R6 ;  /* 0x000000080d077c24 */ /* 0x004fc8000f8e0206 */
[----:B-1----:R-:W-:-:S08]  /*00b0*/  IMAD.WIDE R2, R7, 0x4, R2 ;  /* 0x0000000407027825 */ /* 0x002fd000078e0202 */
[----:B---3--:R-:W2:Y:S01]  /*00c0*/  @P0 LDG.E R0, desc[UR6][R2.64+-0x4] ;  /* 0xfffffc0602000981 */ /* 0x008ea2000c1e1900 */
[----:B------:R-:W-:Y:S01]  /*00d0*/  UMOV UR4, 0x400 ;  /* 0x0000040000047882 */ /* 0x000fe20000000000 */
[----:B-----5:R-:W-:Y:S01]  /*00e0*/  ISETP.GE.AND P0, PT, R7, UR9, PT ;  /* 0x0000000907007c0c */ /* 0x020fe2000bf06270 */
[----:B----4-:R-:W-:-:S06]  /*00f0*/  ULEA UR4, UR5, UR4, 0x18 ;  /* 0x0000000405047291 */ /* 0x010fcc000f8ec0ff */
[----:B------:R-:W-:-:S05]  /*0100*/  LEA R9, R6, UR4, 0x2 ;  /* 0x0000000406097c11 */ /* 0x000fca000f8e10ff */
[----:B--2---:R0:W-:Y:S01]  /*0110*/  STS [R9], R0 ;  /* 0x0000000009007388 */ /* 0x0041e20000000800 */
[----:B------:R-:W-:Y:S06]  /*0120*/  BAR.SYNC.DEFER_BLOCKING 0x0 ;  /* 0x0000000000007b1d */ /* 0x000fec0000010000 */
[----:B------:R-:W-:Y:S05]  /*0130*/  @P0 EXIT ;  /* 0x000000000000094d */ /* 0x000fea0003800000 */
[----:B------:R-:W1:Y:S01]  /*0140*/  LDS R11, [R9] ;  /* 0x00000000090b7984 */ /* 0x000e620000000800 */
[----:B------:R-:W2:Y:S01]  /*0150*/  LDC.64 R4, c[0x0][0x390] ;  /* 0x0000e400ff047b82 */ /* 0x000ea20000000a00 */
[----:B------:R-:W-:Y:S01]  /*0160*/  UISETP.GE.U32.AND UP0, UPT, UR8, 0x2, UPT ;  /* 0x000000020800788c */ /* 0x000fe2000bf06070 */
[----:B--2---:R-:W-:-:S05]  /*0170*/  IMAD.WIDE R4, R7, 0x4, R4 ;  /* 0x0000000407047825 */ /* 0x004fca00078e0204 */
[----:B-1----:R1:W-:Y:S01]  /*0180*/  STG.E desc[UR6][R4.64], R11 ;  /* 0x0000000b04007986 */ /* 0x0023e2000c101906 */
[----:B------:R-:W-:Y:S06]  /*0190*/  BAR.SYNC.DEFER_BLOCKING 0x0 ;  /* 0x0000000000007b1d */ /* 0x000fec0000010000 */
[----:B------:R-:W-:Y:S05]  /*01a0*/  BRA.U !UP0, `(.L_x_32) ;  /* 0x0000000108487547 */ /* 0x000fea000b800000 */
[----:B------:R-:W-:-:S05]  /*01b0*/  UMOV UR5, 0x1 ;  /* 0x0000000100057882 */ /* 0x000fca0000000000 */
.L_x_35:
[----:B------:R-:W-:Y:S01]  /*01c0*/  ISETP.GE.U32.AND P0, PT, R6, UR5, PT ;  /* 0x0000000506007c0c */ /* 0x000fe2000bf06070 */
[----:B------:R-:W-:-:S12]  /*01d0*/  BSSY.RECONVERGENT B0, `(.L_x_33) ;  /* 0x0000008000007945 */ /* 0x000fd80003800200 */
[----:B--23--:R-:W-:Y:S05]  /*01e0*/  @!P0 BRA `(.L_x_34) ;  /* 0x0000000000188947 */ /* 0x00cfea0003800000 */
[----:B-1----:R-:W2:Y:S01]  /*01f0*/  LDG.E R11, desc[UR6][R4.64] ;  /* 0x00000006040b7981 */ /* 0x002ea2000c1e1900 */
[----:B0-----:R-:W-:-:S05]  /*0200*/  VIADD R0, R6, -UR5 ;  /* 0x8000000506007c36 */ /* 0x001fca0008000000 */
[----:B------:R-:W-:-:S06]  /*0210*/  LEA R0, R0, UR4, 0x2 ;  /* 0x0000000400007c11 */ /* 0x000fcc000f8e10ff */
[----:B------:R-:W2:Y:S02]  /*0220*/  LDS R0, [R0] ;  /* 0x0000000000007984 */ /* 0x000ea40000000800 */
[----:B--2---:R-:W-:-:S05]  /*0230*/  IMAD.IADD R11, R0, 0x1, R11 ;  /* 0x00000001000b7824 */ /* 0x004fca00078e020b */
[----:B------:R2:W-:Y:S02]  /*0240*/  STG.E desc[UR6][R4.64], R11 ;  /* 0x0000000b04007986 */ /* 0x0005e4000c101906 */
.L_x_34:
[----:B------:R-:W-:Y:S05]  /*0250*/  BSYNC.RECONVERGENT B0 ;  /* 0x0000000000007941 */ /* 0x000fea0003800200 */
.L_x_33:
[----:B------:R-:W-:Y:S06]  /*0260*/  BAR.SYNC.DEFER_BLOCKING 0x0 ;  /* 0x0000000000007b1d */ /* 0x000fec0000010000 */
[----:B0-----:R-:W3:Y:S01]  /*0270*/  LDG.E R0, desc[UR6][R4.64] ;  /* 0x0000000604007981 */ /* 0x001ee2000c1e1900 */
[----:B------:R-:W-:-:S04]  /*0280*/  USHF.L.U32 UR5, UR5, 0x1, URZ ;  /* 0x0000000105057899 */ /* 0x000fc800080006ff */
[----:B------:R-:W-:Y:S01]  /*0290*/  UISETP.GE.U32.AND UP0, UPT, UR5, UR8, UPT ;  /* 0x000000080500728c */ /* 0x000fe2000bf06070 */
[----:B---3--:R3:W-:Y:S01]  /*02a0*/  STS [R9], R0 ;  /* 0x0000000009007388 */ /* 0x0087e20000000800 */
[----:B------:R-:W-:Y:S07]  /*02b0*/  BAR.SYNC.DEFER_BLOCKING 0x0 ;  /* 0x0000000000007b1d */ /* 0x000fee0000010000 */
[----:B------:R-:W-:Y:S05]  /*02c0*/  BRA.U !UP0, `(.L_x_35) ;  /* 0xfffffffd08bc7547 */ /* 0x000fea000b83ffff */
.L_x_32:
[----:B------:R-:W4:Y:S02]  /*02d0*/  LDCU.64 UR10, c[0x0][0x398] ;  /* 0x00007300ff0a77ac */ /* 0x000f240008000a00 */
[----:B----4-:R-:W-:-:S04]  /*02e0*/  ISETP.NE.U32.AND P0, PT, RZ, UR10, PT ;  /* 0x0000000aff007c0c */ /* 0x010fc8000bf05070 */
[----:B------:R-:W-:-:S13]  /*02f0*/  ISETP.NE.AND.EX P0, PT, RZ, UR11, PT, P0 ;  /* 0x0000000bff007c0c */ /* 0x000fda000bf05300 */
[----:B------:R-:W-:Y:S05]  /*0300*/  @!P0 EXIT ;  /* 0x000000000000894d */ /* 0x000fea0003800000 */
[----:B------:R-:W4:Y:S01]  /*0310*/  LDCU UR4, c[0x0][0x388] ;  /* 0x00007100ff0477ac */ /* 0x000f220008000800 */
[----:B------:R-:W-:-:S06]  /*0320*/  UIADD3 UR5, UPT, UPT, UR8, -0x1, URZ ;  /* 0xffffffff08057890 */ /* 0x000fcc000fffe0ff */
[----:B------:R-:W-:Y:S01]  /*0330*/  ISETP.NE.AND P0, PT, R6, UR5, PT ;  /* 0x0000000506007c0c */ /* 0x000fe2000bf05270 */
[----:B----4-:R-:W-:-:S06]  /*0340*/  UIADD3 UR4, UPT, UPT, UR4, -0x1, URZ ;  /* 0xffffffff04047890 */ /* 0x010fcc000fffe0ff */
[----:B------:R-:W-:-:S13]  /*0350*/  ISETP.NE.AND P1, PT, R7, UR4, PT ;  /* 0x0000000407007c0c */ /* 0x000fda000bf25270 */
[----:B------:R-:W-:Y:S05]  /*0360*/  @P0 EXIT P1 ;  /* 0x000000000000094d */ /* 0x000fea0000800000 */
[----:B-12---:R-:W0:Y:S01]  /*0370*/  LDG.E R4, desc[UR6][R4.64] ;  /* 0x0000000604047981 */ /* 0x006e22000c1e1900 */
[----:B------:R-:W1:Y:S03]  /*0380*/  LDC.64 R6, c[0x0][0x398] ;  /* 0x0000e600ff067b82 */ /* 0x000e660000000a00 */
[----:B------:R-:W0:Y:S01]  /*0390*/  LDG.E R3, desc[UR6][R2.64] ;  /* 0x0000000602037981 */ /* 0x000e22000c1e1900 */
[----:B-1----:R-:W-:-:S04]  /*03a0*/  IMAD.WIDE.U32 R6, R13, 0x4, R6 ;  /* 0x000000040d067825 */ /* 0x002fc800078e0006 */
[----:B0--3--:R-:W-:-:S05]  /*03b0*/  IMAD.IADD R9, R4, 0x1, R3 ;  /* 0x0000000104097824 */ /* 0x009fca00078e0203 */
[----:B------:R-:W-:Y:S01]  /*03c0*/  STG.E desc[UR6][R6.64], R9 ;  /* 0x0000000906007986 */ /* 0x000fe2000c101906 */
[----:B------:R-:W-:Y:S05]  /*03d0*/  EXIT ;  /* 0x000000000000794d */ /* 0x000fea0003800000 */
.L_x_36:
        /* <DEDUP_REMOVED lines=10> */
.L_x_51:


//--------------------- .text._Z15histogramKernelPjiPiii --------------------------
	.section	.text._Z15histogramKernelPjiPiii,"ax",@progbits
	.align	128
        .global         _Z15histogramKernelPjiPiii
        .type           _Z15histogramKernelPjiPiii,@function
        .size           _Z15histogramKernelPjiPiii,(.L_x_52 - _Z15histogramKernelPjiPiii)
        .other          _Z15histogramKernelPjiPiii,@"STO_CUDA_ENTRY STV_DEFAULT"
_Z15histogramKernelPjiPiii:
.text._Z15histogramKernelPjiPiii:
[----:B------:R-:W-:Y:S01]  /*0000*/  LDC R1, c[0x0][0x37c] ;  /* 0x0000df00ff017b82 */ /* 0x000fe20000000800 */
[----:B------:R-:W0:Y:S01]  /*0010*/  S2R R0, SR_TID.X ;  /* 0x0000000000007919 */ /* 0x000e220000002100 */
[----:B------:R-:W1:Y:S06]  /*0020*/  LDCU UR4, c[0x0][0x398] ;  /* 0x00007300ff0477ac */ /* 0x000e6c0008000800 */
[----:B------:R-:W2:Y:S01]  /*0030*/  S2UR UR6, SR_CTAID.X ;  /* 0x00000000000679c3 */ /* 0x000ea20000002500 */
[----:B------:R-:W-:Y:S01]  /*0040*/  IMAD.MOV.U32 R7, RZ, RZ, 0x1 ;  /* 0x00000001ff077424 */ /* 0x000fe200078e00ff */
[----:B------:R-:W-:Y:S01]  /*0050*/  BSSY.RECONVERGENT B0, `(.L_x_37) ;  /* 0x0000014000007945 */ /* 0x000fe20003800200 */
[----:B------:R-:W3:Y:S01]  /*0060*/  LDCU UR5, c[0x0][0x388] ;  /* 0x00007100ff0577ac */ /* 0x000ee20008000800 */
[----:B------:R-:W4:Y:S04]  /*0070*/  LDCU.64 UR8, c[0x0][0x358] ;  /* 0x00006b00ff0877ac */ /* 0x000f280008000a00 */
[----:B------:R-:W2:Y:S01]  /*0080*/  LDC R3, c[0x0][0x360] ;  /* 0x0000d800ff037b82 */ /* 0x000ea20000000800 */
[----:B------:R-:W2:Y:S01]  /*0090*/  LDCU UR7, c[0x0][0x39c] ;  /* 0x00007380ff0777ac */ /* 0x000ea20008000800 */
[----:B-1----:R-:W-:-:S04]  /*00a0*/  SHF.L.U32 R7, R7, UR4, RZ ;  /* 0x0000000407077c19 */ /* 0x002fc800080006ff */
[CC--:B0-----:R-:W-:Y:S01]  /*00b0*/  ISETP.GE.AND P2, PT, R0.reuse, R7.reuse, PT ;  /* 0x000000070000720c */ /* 0x0c1fe20003f46270 */
[----:B--2---:R-:W-:Y:S01]  /*00c0*/  IMAD R11, R3, UR6, R0 ;  /* 0x00000006030b7c24 */ /* 0x004fe2000f8e0200 */
[----:B------:R-:W-:-:S04]  /*00d0*/  ISETP.GE.AND P1, PT, R0, R7, PT ;  /* 0x000000070000720c */ /* 0x000fc80003f26270 */
[----:B---3--:R-:W-:-:S07]  /*00e0*/  ISETP.GE.AND P0, PT, R11, UR5, PT ;  /* 0x000000050b007c0c */ /* 0x008fce000bf06270 */
[----:B----4-:R-:W-:Y:S06]  /*00f0*/  @P2 BRA `(.L_x_38) ;  /* 0x0000000000242947 */ /* 0x010fec0003800000 */
[----:B------:R-:W0:Y:S01]  /*0100*/  S2R R5, SR_CgaCtaId ;  /* 0x0000000000057919 */ /* 0x000e220000008800 */
[----:B------:R-:W-:Y:S01]  /*0110*/  MOV R4, 0x400 ;  /* 0x0000040000047802 */ /* 0x000fe20000000f00 */
[----:B------:R-:W-:-:S03]  /*0120*/  IMAD.MOV.U32 R2, RZ, RZ, R0 ;  /* 0x000000ffff027224 */ /* 0x000fc600078e0000 */
[----:B0-----:R-:W-:-:S07]  /*0130*/  LEA R5, R5, R4, 0x18 ;  /* 0x0000000405057211 */ /* 0x001fce00078ec0ff */
.L_x_39:
[----:B------:R-:W-:Y:S02]  /*0140*/  IMAD R4, R2, 0x4, R5 ;  /* 0x0000000402047824 */ /* 0x000fe400078e0205 */
[----:B------:R-:W-:-:S03]  /*0150*/  IMAD.IADD R2, R3, 0x1, R2 ;  /* 0x0000000103027824 */ /* 0x000fc600078e0202 */
[----:B------:R0:W-:Y:S02]  /*0160*/  STS [R4], RZ ;  /* 0x000000ff04007388 */ /* 0x0001e40000000800 */
[----:B------:R-:W-:-:S13]  /*0170*/  ISETP.GE.AND P2, PT, R2, R7, PT ;  /* 0x000000070200720c */ /* 0x000fda0003f46270 */
[----:B0-----:R-:W-:Y:S05]  /*0180*/  @!P2 BRA `(.L_x_39) ;  /* 0xfffffffc00eca947 */ /* 0x001fea000383ffff */
.L_x_38:
[----:B------:R-:W-:Y:S05]  /*0190*/  BSYNC.RECONVERGENT B0 ;  /* 0x0000000000007941 */ /* 0x000fea0003800200 */
.L_x_37:
[----:B------:R-:W-:Y:S06]  /*01a0*/  BAR.SYNC.DEFER_BLOCKING 0x0 ;  /* 0x0000000000007b1d */ /* 0x000fec0000010000 */
[----:B------:R-:W-:Y:S04]  /*01b0*/  BSSY.RECONVERGENT B0, `(.L_x_40) ;  /* 0x0000012000007945 */ /* 0x000fe80003800200 */
[----:B------:R-:W-:Y:S05]  /*01c0*/  @P0 BRA `(.L_x_41) ;  /* 0x0000000000400947 */ /* 0x000fea0003800000 */
[----:B------:R-:W0:Y:S01]  /*01d0*/  S2R R9, SR_CgaCtaId ;  /* 0x0000000000097919 */ /* 0x000e220000008800 */
[----:B------:R-:W1:Y:S01]  /*01e0*/  LDC.64 R4, c[0x0][0x380] ;  /* 0x0000e000ff047b82 */ /* 0x000e620000000a00 */
[----:B------:R-:W2:Y:S01]  /*01f0*/  LDCU UR4, c[0x0][0x370] ;  /* 0x00006e00ff0477ac */ /* 0x000ea20008000800 */
[----:B------:R-:W-:Y:S01]  /*0200*/  MOV R2, 0x400 ;  /* 0x0000040000027802 */ /* 0x000fe20000000f00 */
[----:B--2---:R-:W-:-:S03]  /*0210*/  IMAD R6, R3, UR4, RZ ;  /* 0x0000000403067c24 */ /* 0x004fc6000f8e02ff */
[----:B0-----:R-:W-:Y:S01]  /*0220*/  LEA R10, R9, R2, 0x18 ;  /* 0x00000002090a7211 */ /* 0x001fe200078ec0ff */
[----:B------:R-:W-:-:S07]  /*0230*/  VIADD R2, R7, 0xffffffff ;  /* 0xffffffff07027836 */ /* 0x000fce0000000000 */
.L_x_42:
[----:B-1----:R-:W-:-:S06]  /*0240*/  IMAD.WIDE R8, R11, 0x4, R4 ;  /* 0x000000040b087825 */ /* 0x002fcc00078e0204 */
[----:B------:R-:W2:Y:S01]  /*0250*/  LDG.E R8, desc[UR8][R8.64] ;  /* 0x0000000808087981 */ /* 0x000ea2000c1e1900 */
[----:B------:R-:W-:-:S05]  /*0260*/  IMAD.IADD R11, R6, 0x1, R11 ;  /* 0x00000001060b7824 */ /* 0x000fca00078e020b */
[----:B------:R-:W-:Y:S02]  /*0270*/  ISETP.GE.AND P0, PT, R11, UR5, PT ;  /* 0x000000050b007c0c */ /* 0x000fe4000bf06270 */
[----:B0-2---:R-:W-:-:S04]  /*0280*/  SHF.R.U32.HI R13, RZ, UR7, R8 ;  /* 0x00000007ff0d7c19 */ /* 0x005fc80008011608 */
[----:B------:R-:W-:-:S05]  /*0290*/  LOP3.LUT R13, R13, R2, RZ, 0xc0, !PT ;  /* 0x000000020d0d7212 */ /* 0x000fca00078ec0ff */
[----:B------:R-:W-:-:S05]  /*02a0*/  IMAD R13, R13, 0x4, R10 ;  /* 0x000000040d0d7824 */ /* 0x000fca00078e020a */
[----:B------:R0:W-:Y:S01]  /*02b0*/  ATOMS.POPC.INC.32 RZ, [R13+URZ] ;  /* 0x000000000dff7f8c */ /* 0x0001e2000d8000ff */
[----:B------:R-:W-:Y:S05]  /*02c0*/  @!P0 BRA `(.L_x_42) ;  /* 0xfffffffc00dc8947 */ /* 0x000fea000383ffff */
.L_x_41:
[----:B------:R-:W-:Y:S05]  /*02d0*/  BSYNC.RECONVERGENT B0 ;  /* 0x0000000000007941 */ /* 0x000fea0003800200 */
.L_x_40:
[----:B------:R-:W-:Y:S06]  /*02e0*/  BAR.SYNC.DEFER_BLOCKING 0x0 ;  /* 0x0000000000007b1d */ /* 0x000fec0000010000 */
[----:B------:R-:W-:Y:S05]  /*02f0*/  @P1 EXIT ;  /* 0x000000000000194d */ /* 0x000fea0003800000 */
[----:B------:R-:W1:Y:S01]  /*0300*/  S2UR UR5, SR_CgaCtaId ;  /* 0x00000000000579c3 */ /* 0x000e620000008800 */
[----:B------:R-:W-:-:S07]  /*0310*/  UMOV UR4, 0x400 ;  /* 0x0000040000047882 */ /* 0x000fce0000000000 */
[----:B0-----:R-:W0:Y:S08]  /*0320*/  LDC R13, c[0x0][0x370] ;  /* 0x0000dc00ff0d7b82 */ /* 0x001e300000000800 */
[----:B------:R-:W2:Y:S01]  /*0330*/  LDC.64 R8, c[0x0][0x390] ;  /* 0x0000e400ff087b82 */ /* 0x000ea20000000a00 */
[----:B-1----:R-:W-:-:S12]  /*0340*/  ULEA UR4, UR5, UR4, 0x18 ;  /* 0x0000000405047291 */ /* 0x002fd8000f8ec0ff */
.L_x_43:
[----:B------:R-:W-:Y:S01]  /*0350*/  LEA R2, R0, UR4, 0x2 ;  /* 0x0000000400027c11 */ /* 0x000fe2000f8e10ff */
[----:B01----:R-:W-:-:S04]  /*0360*/  IMAD R5, R13, R0, UR6 ;  /* 0x000000060d057e24 */ /* 0x003fc8000f8e0200 */
[----:B------:R-:W0:Y:S01]  /*0370*/  LDS R11, [R2] ;  /* 0x00000000020b7984 */ /* 0x000e220000000800 */
[----:B------:R-:W-:Y:S02]  /*0380*/  IMAD.IADD R0, R3, 0x1, R0 ;  /* 0x0000000103007824 */ /* 0x000fe400078e0200 */
[----:B--2---:R-:W-:-:S03]  /*0390*/  IMAD.WIDE.U32 R4, R5, 0x4, R8 ;  /* 0x0000000405047825 */ /* 0x004fc600078e0008 */
[----:B------:R-:W-:Y:S02]  /*03a0*/  ISETP.GE.AND P0, PT, R0, R7, PT ;  /* 0x000000070000720c */ /* 0x000fe40003f06270 */
[----:B0-----:R1:W-:Y:S11]  /*03b0*/  REDG.E.ADD.STRONG.GPU desc[UR8][R4.64], R11 ;  /* 0x0000000b0400798e */ /* 0x0013f6000c12e108 */
[----:B------:R-:W-:Y:S05]  /*03c0*/  @!P0 BRA `(.L_x_43) ;  /* 0xfffffffc00e08947 */ /* 0x000fea000383ffff */
[----:B------:R-:W-:Y:S05]  /*03d0*/  EXIT ;  /* 0x000000000000794d */ /* 0x000fea0003800000 */
.L_x_44:
        /* <DEDUP_REMOVED lines=10> */
.L_x_52:


//--------------------- .nv.shared._ZN3cub18CUB_300001_SM_10006detail11EmptyKernelIvEEvv --------------------------
	.section	.nv.shared._ZN3cub18CUB_300001_SM_10006detail11EmptyKernelIvEEvv,"aw",@nobits
	.sectionflags	@""
	.align	16
	.zero		1024


//--------------------- .nv.shared.reserved.0     --------------------------
	.section	.nv.shared.reserved.0,"aw",@nobits
	.weak		__nv_reservedSMEM_offset_0_alias
	.size		__nv_reservedSMEM_offset_0_alias, 0, 64
	.other		__nv_reservedSMEM_offset_0_alias,@"STO_CUDA_RESERVED_SHARED STV_DEFAULT"
__nv_reservedSMEM_offset_0_alias:
	.zero		0
	.zero		64


//--------------------- .nv.global                --------------------------
	.section	.nv.global,"aw",@nobits
.nv.global:
	.type		_ZN34_INTERNAL_506198a5_4_k_cu_fbae48ee6thrust24THRUST_300001_SM_1000_NS12placeholders2_8E,@object
	.size		_ZN34_INTERNAL_506198a5_4_k_cu_fbae48ee6thrust24THRUST_300001_SM_1000_NS12placeholders2_8E,(_ZN34_INTERNAL_506198a5_4_k_cu_fbae48ee4cuda3std3__436_GLOBAL__N__506198a5_4_k_cu_fbae48ee6ignoreE - _ZN34_INTERNAL_506198a5_4_k_cu_fbae48ee6thrust24THRUST_300001_SM_1000_NS12placeholders2_8E)
_ZN34_INTERNAL_506198a5_4_k_cu_fbae48ee6thrust24THRUST_300001_SM_1000_NS12placeholders2_8E:
	.zero		1
	.type		_ZN34_INTERNAL_506198a5_4_k_cu_fbae48ee4cuda3std3__436_GLOBAL__N__506198a5_4_k_cu_fbae48ee6ignoreE,@object
	.size		_ZN34_INTERNAL_506198a5_4_k_cu_fbae48ee4cuda3std3__436_GLOBAL__N__506198a5_4_k_cu_fbae48ee6ignoreE,(_ZN34_INTERNAL_506198a5_4_k_cu_fbae48ee4cuda3std6ranges3__45__cpo4dataE - _ZN34_INTERNAL_506198a5_4_k_cu_fbae48ee4cuda3std3__436_GLOBAL__N__506198a5_4_k_cu_fbae48ee6ignoreE)
_ZN34_INTERNAL_506198a5_4_k_cu_fbae48ee4cuda3std3__436_GLOBAL__N__506198a5_4_k_cu_fbae48ee6ignoreE:
	.zero		1
	.type		_ZN34_INTERNAL_506198a5_4_k_cu_fbae48ee4cuda3std6ranges3__45__cpo4dataE,@object
	.size		_ZN34_INTERNAL_506198a5_4_k_cu_fbae48ee4cuda3std6ranges3__45__cpo4dataE,(_ZN34_INTERNAL_506198a5_4_k_cu_fbae48ee6thrust24THRUST_300001_SM_1000_NS6system3cpp3parE - _ZN34_INTERNAL_506198a5_4_k_cu_fbae48ee4cuda3std6ranges3__45__cpo4dataE)
_ZN34_INTERNAL_506198a5_4_k_cu_fbae48ee4cuda3std6ranges3__45__cpo4dataE:
	.zero		1
	.type		_ZN34_INTERNAL_506198a5_4_k_cu_fbae48ee6thrust24THRUST_300001_SM_1000_NS6system3cpp3parE,@object
	.size		_ZN34_INTERNAL_506198a5_4_k_cu_fbae48ee6thrust24THRUST_300001_SM_1000_NS6system3cpp3parE,(_ZN34_INTERNAL_506198a5_4_k_cu_fbae48ee4cuda3std3__45__cpo5beginE - _ZN34_INTERNAL_506198a5_4_k_cu_fbae48ee6thrust24THRUST_300001_SM_1000_NS6system3cpp3parE)
_ZN34_INTERNAL_506198a5_4_k_cu_fbae48ee6thrust24THRUST_300001_SM_1000_NS6system3cpp3parE:
	.zero		1
	.type		_ZN34_INTERNAL_506198a5_4_k_cu_fbae48ee4cuda3std3__45__cpo5beginE,@object
	.size		_ZN34_INTERNAL_506198a5_4_k_cu_fbae48ee4cuda3std3__45__cpo5beginE,(_ZN34_INTERNAL_506198a5_4_k_cu_fbae48ee4cuda3std6ranges3__45__cpo5beginE - _ZN34_INTERNAL_506198a5_4_k_cu_fbae48ee4cuda3std3__45__cpo5beginE)
_ZN34_INTERNAL_506198a5_4_k_cu_fbae48ee4cuda3std3__45__cpo5beginE:
	.zero		1
	.type		_ZN34_INTERNAL_506198a5_4_k_cu_fbae48ee4cuda3std6ranges3__45__cpo5beginE,@object
	.size		_ZN34_INTERNAL_506198a5_4_k_cu_fbae48ee4cuda3std6ranges3__45__cpo5beginE,(_ZN34_INTERNAL_506198a5_4_k_cu_fbae48ee6thrust24THRUST_300001_SM_1000_NS6deviceE - _ZN34_INTERNAL_506198a5_4_k_cu_fbae48ee4cuda3std6ranges3__45__cpo5beginE)
_ZN34_INTERNAL_506198a5_4_k_cu_fbae48ee4cuda3std6ranges3__45__cpo5beginE:
	.zero		1
	.type		_ZN34_INTERNAL_506198a5_4_k_cu_fbae48ee6thrust24THRUST_300001_SM_1000_NS6deviceE,@object
	.size		_ZN34_INTERNAL_506198a5_4_k_cu_fbae48ee6thrust24THRUST_300001_SM_1000_NS6deviceE,(_ZN34_INTERNAL_506198a5_4_k_cu_fbae48ee4cuda3std3__47nulloptE - _ZN34_INTERNAL_506198a5_4_k_cu_fbae48ee6thrust24THRUST_300001_SM_1000_NS6deviceE)
_ZN34_INTERNAL_506198a5_4_k_cu_fbae48ee6thrust24THRUST_300001_SM_1000_NS6deviceE:
	.zero		1
	.type		_ZN34_INTERNAL_506198a5_4_k_cu_fbae48ee4cuda3std3__47nulloptE,@object
	.size		_ZN34_INTERNAL_506198a5_4_k_cu_fbae48ee4cuda3std3__47nulloptE,(_ZN34_INTERNAL_506198a5_4_k_cu_fbae48ee4cuda3std6ranges3__45__cpo8distanceE - _ZN34_INTERNAL_506198a5_4_k_cu_fbae48ee4cuda3std3__47nulloptE)
_ZN34_INTERNAL_506198a5_4_k_cu_fbae48ee4cuda3std3__47nulloptE:
	.zero		1
	.type		_ZN34_INTERNAL_506198a5_4_k_cu_fbae48ee4cuda3std6ranges3__45__cpo8distanceE,@object
	.size		_ZN34_INTERNAL_506198a5_4_k_cu_fbae48ee4cuda3std6ranges3__45__cpo8distanceE,(_ZN34_INTERNAL_506198a5_4_k_cu_fbae48ee6thrust24THRUST_300001_SM_1000_NS12placeholders2_4E - _ZN34_INTERNAL_506198a5_4_k_cu_fbae48ee4cuda3std6ranges3__45__cpo8distanceE)
_ZN34_INTERNAL_506198a5_4_k_cu_fbae48ee4cuda3std6ranges3__45__cpo8distanceE:
	.zero		1
	.type		_ZN34_INTERNAL_506198a5_4_k_cu_fbae48ee6thrust24THRUST_300001_SM_1000_NS12placeholders2_4E,@object
	.size		_ZN34_INTERNAL_506198a5_4_k_cu_fbae48ee6thrust24THRUST_300001_SM_1000_NS12placeholders2_4E,(_ZN34_INTERNAL_506198a5_4_k_cu_fbae48ee4cuda3std3__45__cpo6rbeginE - _ZN34_INTERNAL_506198a5_4_k_cu_fbae48ee6thrust24THRUST_300001_SM_1000_NS12placeholders2_4E)
_ZN34_INTERNAL_506198a5_4_k_cu_fbae48ee6thrust24THRUST_300001_SM_1000_NS12placeholders2_4E:
	.zero		1
	.type		_ZN34_INTERNAL_506198a5_4_k_cu_fbae48ee4cuda3std3__45__cpo6rbeginE,@object
	.size		_ZN34_INTERNAL_506198a5_4_k_cu_fbae48ee4cuda3std3__45__cpo6rbeginE,(_ZN34_INTERNAL_506198a5_4_k_cu_fbae48ee4cuda3std6ranges3__45__cpo7advanceE - _ZN34_INTERNAL_506198a5_4_k_cu_fbae48ee4cuda3std3__45__cpo6rbeginE)
_ZN34_INTERNAL_506198a5_4_k_cu_fbae48ee4cuda3std3__45__cpo6rbeginE:
	.zero		1
	.type		_ZN34_INTERNAL_506198a5_4_k_cu_fbae48ee4cuda3std6ranges3__45__cpo7advanceE,@object
	.size		_ZN34_INTERNAL_506198a5_4_k_cu_fbae48ee4cuda3std6ranges3__45__cpo7advanceE,(_ZN34_INTERNAL_506198a5_4_k_cu_fbae48ee6thrust24THRUST_300001_SM_1000_NS12placeholders3_10E - _ZN34_INTERNAL_506198a5_4_k_cu_fbae48ee4cuda3std6ranges3__45__cpo7advanceE)
_ZN34_INTERNAL_506198a5_4_k_cu_fbae48ee4cuda3std6ranges3__45__cpo7advanceE:
	.zero		1
	.type		_ZN34_INTERNAL_506198a5_4_k_cu_fbae48ee6thrust24THRUST_300001_SM_1000_NS12placeholders3_10E,@object
	.size		_ZN34_INTERNAL_506198a5_4_k_cu_fbae48ee6thrust24THRUST_300001_SM_1000_NS12placeholders3_10E,(_ZN34_INTERNAL_506198a5_4_k_cu_fbae48ee4cuda3std3__48in_placeE - _ZN34_INTERNAL_506198a5_4_k_cu_fbae48ee6thrust24THRUST_300001_SM_1000_NS12placeholders3_10E)
_ZN34_INTERNAL_506198a5_4_k_cu_fbae48ee6thrust24THRUST_300001_SM_1000_NS12placeholders3_10E:
	.zero		1
	.type		_ZN34_INTERNAL_506198a5_4_k_cu_fbae48ee4cuda3std3__48in_placeE,@object
	.size		_ZN34_INTERNAL_506198a5_4_k_cu_fbae48ee4cuda3std3__48in_placeE,(_ZN34_INTERNAL_506198a5_4_k_cu_fbae48ee4cuda3std6ranges3__45__cpo4sizeE - _ZN34_INTERNAL_506198a5_4_k_cu_fbae48ee4cuda3std3__48in_placeE)
_ZN34_INTERNAL_506198a5_4_k_cu_fbae48ee4cuda3std3__48in_placeE:
	.zero		1
	.type		_ZN34_INTERNAL_506198a5_4_k_cu_fbae48ee4cuda3std6ranges3__45__cpo4sizeE,@object
	.size		_ZN34_INTERNAL_506198a5_4_k_cu_fbae48ee4cuda3std6ranges3__45__cpo4sizeE,(_ZN34_INTERNAL_506198a5_4_k_cu_fbae48ee6thrust24THRUST_300001_SM_1000_NS12placeholders2_2E - _ZN34_INTERNAL_506198a5_4_k_cu_fbae48ee4cuda3std6ranges3__45__cpo4sizeE)
_ZN34_INTERNAL_506198a5_4_k_cu_fbae48ee4cuda3std6ranges3__45__cpo4sizeE:
	.zero		1
	.type		_ZN34_INTERNAL_506198a5_4_k_cu_fbae48ee6thrust24THRUST_300001_SM_1000_NS12placeholders2_2E,@object
	.size		_ZN34_INTERNAL_506198a5_4_k_cu_fbae48ee6thrust24THRUST_300001_SM_1000_NS12placeholders2_2E,(_ZN34_INTERNAL_506198a5_4_k_cu_fbae48ee4cuda3std3__45__cpo6cbeginE - _ZN34_INTERNAL_506198a5_4_k_cu_fbae48ee6thrust24THRUST_300001_SM_1000_NS12placeholders2_2E)
_ZN34_INTERNAL_506198a5_4_k_cu_fbae48ee6thrust24THRUST_300001_SM_1000_NS12placeholders2_2E:
	.zero		1
	.type		_ZN34_INTERNAL_506198a5_4_k_cu_fbae48ee4cuda3std3__45__cpo6cbeginE,@object
	.size		_ZN34_INTERNAL_506198a5_4_k_cu_fbae48ee4cuda3std3__45__cpo6cbeginE,(_ZN34_INTERNAL_506198a5_4_k_cu_fbae48ee4cuda3std6ranges3__45__cpo6cbeginE - _ZN34_INTERNAL_506198a5_4_k_cu_fbae48ee4cuda3std3__45__cpo6cbeginE)
_ZN34_INTERNAL_506198a5_4_k_cu_fbae48ee4cuda3std3__45__cpo6cbeginE:
	.zero		1
	.type		_ZN34_INTERNAL_506198a5_4_k_cu_fbae48ee4cuda3std6ranges3__45__cpo6cbeginE,@object
	.size		_ZN34_INTERNAL_506198a5_4_k_cu_fbae48ee4cuda3std6ranges3__45__cpo6cbeginE,(_ZN34_INTERNAL_506198a5_4_k_cu_fbae48ee6thrust24THRUST_300001_SM_1000_NS12placeholders2_6E - _ZN34_INTERNAL_506198a5_4_k_cu_fbae48ee4cuda3std6ranges3__45__cpo6cbeginE)
_ZN34_INTERNAL_506198a5_4_k_cu_fbae48ee4cuda3std6ranges3__45__cpo6cbeginE:
	.zero		1
	.type		_ZN34_INTERNAL_506198a5_4_k_cu_fbae48ee6thrust24THRUST_300001_SM_1000_NS12placeholders2_6E,@object
	.size		_ZN34_INTERNAL_506198a5_4_k_cu_fbae48ee6thrust24THRUST_300001_SM_1000_NS12placeholders2_6E,(_ZN34_INTERNAL_506198a5_4_k_cu_fbae48ee4cuda3std3__45__cpo7crbeginE - _ZN34_INTERNAL_506198a5_4_k_cu_fbae48ee6thrust24THRUST_300001_SM_1000_NS12placeholders2_6E)
_ZN34_INTERNAL_506198a5_4_k_cu_fbae48ee6thrust24THRUST_300001_SM_1000_NS12placeholders2_6E:
	.zero		1
	.type		_ZN34_INTERNAL_506198a5_4_k_cu_fbae48ee4cuda3std3__45__cpo7crbeginE,@object
	.size		_ZN34_INTERNAL_506198a5_4_k_cu_fbae48ee4cuda3std3__45__cpo7crbeginE,(_ZN34_INTERNAL_506198a5_4_k_cu_fbae48ee4cuda3std6ranges3__45__cpo4nextE - _ZN34_INTERNAL_506198a5_4_k_cu_fbae48ee4cuda3std3__45__cpo7crbeginE)
_ZN34_INTERNAL_506198a5_4_k_cu_fbae48ee4cuda3std3__45__cpo7crbeginE:
	.zero		1
	.type		_ZN34_INTERNAL_506198a5_4_k_cu_fbae48ee4cuda3std6ranges3__45__cpo4nextE,@object
	.size		_ZN34_INTERNAL_506198a5_4_k_cu_fbae48ee4cuda3std6ranges3__45__cpo4nextE,(_ZN34_INTERNAL_506198a5_4_k_cu_fbae48ee4cuda3std6ranges3__45__cpo4swapE - _ZN34_INTERNAL_506198a5_4_k_cu_fbae48ee4cuda3std6ranges3__45__cpo4nextE)
_ZN34_INTERNAL_506198a5_4_k_cu_fbae48ee4cuda3std6ranges3__45__cpo4nextE:
	.zero		1
	.type		_ZN34_INTERNAL_506198a5_4_k_cu_fbae48ee4cuda3std6ranges3__45__cpo4swapE,@object
	.size		_ZN34_INTERNAL_506198a5_4_k_cu_fbae48ee4cuda3std6ranges3__45__cpo4swapE,(_ZN34_INTERNAL_506198a5_4_k_cu_fbae48ee6thrust24THRUST_300001_SM_1000_NS8cuda_cub10par_nosyncE - _ZN34_INTERNAL_506198a5_4_k_cu_fbae48ee4cuda3std6ranges3__45__cpo4swapE)
_ZN34_INTERNAL_506198a5_4_k_cu_fbae48ee4cuda3std6ranges3__45__cpo4swapE:
	.zero		1
	.type		_ZN34_INTERNAL_506198a5_4_k_cu_fbae48ee6thrust24THRUST_300001_SM_1000_NS8cuda_cub10par_nosyncE,@object
	.size		_ZN34_INTERNAL_506198a5_4_k_cu_fbae48ee6thrust24THRUST_300001_SM_1000_NS8cuda_cub10par_nosyncE,(_ZN34_INTERNAL_506198a5_4_k_cu_fbae48ee6thrust24THRUST_300001_SM_1000_NS3seqE - _ZN34_INTERNAL_506198a5_4_k_cu_fbae48ee6thrust24THRUST_300001_SM_1000_NS8cuda_cub10par_nosyncE)
_ZN34_INTERNAL_506198a5_4_k_cu_fbae48ee6thrust24THRUST_300001_SM_1000_NS8cuda_cub10par_nosyncE:
	.zero		1
	.type		_ZN34_INTERNAL_506198a5_4_k_cu_fbae48ee6thrust24THRUST_300001_SM_1000_NS3seqE,@object
	.size		_ZN34_INTERNAL_506198a5_4_k_cu_fbae48ee6thrust24THRUST_300001_SM_1000_NS3seqE,(_ZN34_INTERNAL_506198a5_4_k_cu_fbae48ee4cuda3std3__420unreachable_sentinelE - _ZN34_INTERNAL_506198a5_4_k_cu_fbae48ee6thrust24THRUST_300001_SM_1000_NS3seqE)
_ZN34_INTERNAL_506198a5_4_k_cu_fbae48ee6thrust24THRUST_300001_SM_1000_NS3seqE:
	.zero		1
	.type		_ZN34_INTERNAL_506198a5_4_k_cu_fbae48ee4cuda3std3__420unreachable_sentinelE,@object
	.size		_ZN34_INTERNAL_506198a5_4_k_cu_fbae48ee4cuda3std3__420unreachable_sentinelE,(_ZN34_INTERNAL_506198a5_4_k_cu_fbae48ee4cuda3std6ranges3__45__cpo5ssizeE - _ZN34_INTERNAL_506198a5_4_k_cu_fbae48ee4cuda3std3__420unreachable_sentinelE)
_ZN34_INTERNAL_506198a5_4_k_cu_fbae48ee4cuda3std3__420unreachable_sentinelE:
	.zero		1
	.type		_ZN34_INTERNAL_506198a5_4_k_cu_fbae48ee4cuda3std6ranges3__45__cpo5ssizeE,@object
	.size		_ZN34_INTERNAL_506198a5_4_k_cu_fbae48ee4cuda3std6ranges3__45__cpo5ssizeE,(_ZN34_INTERNAL_506198a5_4_k_cu_fbae48ee6thrust24THRUST_300001_SM_1000_NS12placeholders2_3E - _ZN34_INTERNAL_506198a5_4_k_cu_fbae48ee4cuda3std6ranges3__45__cpo5ssizeE)
_ZN34_INTERNAL_506198a5_4_k_cu_fbae48ee4cuda3std6ranges3__45__cpo5ssizeE:
	.zero		1
	.type		_ZN34_INTERNAL_506198a5_4_k_cu_fbae48ee6thrust24THRUST_300001_SM_1000_NS12placeholders2_3E,@object
	.size		_ZN34_INTERNAL_506198a5_4_k_cu_fbae48ee6thrust24THRUST_300001_SM_1000_NS12placeholders2_3E,(_ZN34_INTERNAL_506198a5_4_k_cu_fbae48ee4cuda3std3__45__cpo4cendE - _ZN34_INTERNAL_506198a5_4_k_cu_fbae48ee6thrust24THRUST_300001_SM_1000_NS12placeholders2_3E)
_ZN34_INTERNAL_506198a5_4_k_cu_fbae48ee6thrust24THRUST_300001_SM_1000_NS12placeholders2_3E:
	.zero		1
	.type		_ZN34_INTERNAL_506198a5_4_k_cu_fbae48ee4cuda3std3__45__cpo4cendE,@object
	.size		_ZN34_INTERNAL_506198a5_4_k_cu_fbae48ee4cuda3std3__45__cpo4cendE,(_ZN34_INTERNAL_506198a5_4_k_cu_fbae48ee4cuda3std6ranges3__45__cpo4cendE - _ZN34_INTERNAL_506198a5_4_k_cu_fbae48ee4cuda3std3__45__cpo4cendE)
_ZN34_INTERNAL_506198a5_4_k_cu_fbae48ee4cuda3std3__45__cpo4cendE:
	.zero		1
	.type		_ZN34_INTERNAL_506198a5_4_k_cu_fbae48ee4cuda3std6ranges3__45__cpo4cendE,@object
	.size		_ZN34_INTERNAL_506198a5_4_k_cu_fbae48ee4cuda3std6ranges3__45__cpo4cendE,(_ZN34_INTERNAL_506198a5_4_k_cu_fbae48ee6thrust24THRUST_300001_SM_1000_NS12placeholders2_7E - _ZN34_INTERNAL_506198a5_4_k_cu_fbae48ee4cuda3std6ranges3__45__cpo4cendE)
_ZN34_INTERNAL_506198a5_4_k_cu_fbae48ee4cuda3std6ranges3__45__cpo4cendE:
	.zero		1
	.type		_ZN34_INTERNAL_506198a5_4_k_cu_fbae48ee6thrust24THRUST_300001_SM_1000_NS12placeholders2_7E,@object
	.size		_ZN34_INTERNAL_506198a5_4_k_cu_fbae48ee6thrust24THRUST_300001_SM_1000_NS12placeholders2_7E,(_ZN34_INTERNAL_506198a5_4_k_cu_fbae48ee4cuda3std3__45__cpo5crendE - _ZN34_INTERNAL_506198a5_4_k_cu_fbae48ee6thrust24THRUST_300001_SM_1000_NS12placeholders2_7E)
_ZN34_INTERNAL_506198a5_4_k_cu_fbae48ee6thrust24THRUST_300001_SM_1000_NS12placeholders2_7E:
	.zero		1
	.type		_ZN34_INTERNAL_506198a5_4_k_cu_fbae48ee4cuda3std3__45__cpo5crendE,@object
	.size		_ZN34_INTERNAL_506198a5_4_k_cu_fbae48ee4cuda3std3__45__cpo5crendE,(_ZN34_INTERNAL_506198a5_4_k_cu_fbae48ee4cuda3std6ranges3__45__cpo4prevE - _ZN34_INTERNAL_506198a5_4_k_cu_fbae48ee4cuda3std3__45__cpo5crendE)
_ZN34_INTERNAL_506198a5_4_k_cu_fbae48ee4cuda3std3__45__cpo5crendE:
	.zero		1
	.type		_ZN34_INTERNAL_506198a5_4_k_cu_fbae48ee4cuda3std6ranges3__45__cpo4prevE,@object
	.size		_ZN34_INTERNAL_506198a5_4_k_cu_fbae48ee4cuda3std6ranges3__45__cpo4prevE,(_ZN34_INTERNAL_506198a5_4_k_cu_fbae48ee4cuda3std6ranges3__45__cpo9iter_moveE - _ZN34_INTERNAL_506198a5_4_k_cu_fbae48ee4cuda3std6ranges3__45__cpo4prevE)
_ZN34_INTERNAL_506198a5_4_k_cu_fbae48ee4cuda3std6ranges3__45__cpo4prevE:
	.zero		1
	.type		_ZN34_INTERNAL_506198a5_4_k_cu_fbae48ee4cuda3std6ranges3__45__cpo9iter_moveE,@object
	.size		_ZN34_INTERNAL_506198a5_4_k_cu_fbae48ee4cuda3std6ranges3__45__cpo9iter_moveE,(_ZN34_INTERNAL_506198a5_4_k_cu_fbae48ee6thrust24THRUST_300001_SM_1000_NS6system6detail10sequential3seqE - _ZN34_INTERNAL_506198a5_4_k_cu_fbae48ee4cuda3std6ranges3__45__cpo9iter_moveE)
_ZN34_INTERNAL_506198a5_4_k_cu_fbae48ee4cuda3std6ranges3__45__cpo9iter_moveE:
	.zero		1
	.type		_ZN34_INTERNAL_506198a5_4_k_cu_fbae48ee6thrust24THRUST_300001_SM_1000_NS6system6detail10sequential3seqE,@object
	.size		_ZN34_INTERNAL_506198a5_4_k_cu_fbae48ee6thrust24THRUST_300001_SM_1000_NS6system6detail10sequential3seqE,(_ZN34_INTERNAL_506198a5_4_k_cu_fbae48ee6thrust24THRUST_300001_SM_1000_NS12placeholders2_9E - _ZN34_INTERNAL_506198a5_4_k_cu_fbae48ee6thrust24THRUST_300001_SM_1000_NS6system6detail10sequential3seqE)
_ZN34_INTERNAL_506198a5_4_k_cu_fbae48ee6thrust24THRUST_300001_SM_1000_NS6system6detail10sequential3seqE:
	.zero		1
	.type		_ZN34_INTERNAL_506198a5_4_k_cu_fbae48ee6thrust24THRUST_300001_SM_1000_NS12placeholders2_9E,@object
	.size		_ZN34_INTERNAL_506198a5_4_k_cu_fbae48ee6thrust24THRUST_300001_SM_1000_NS12placeholders2_9E,(_ZN34_INTERNAL_506198a5_4_k_cu_fbae48ee4cuda3std3__419piecewise_constructE - _ZN34_INTERNAL_506198a5_4_k_cu_fbae48ee6thrust24THRUST_300001_SM_1000_NS12placeholders2_9E)
_ZN34_INTERNAL_506198a5_4_k_cu_fbae48ee6thrust24THRUST_300001_SM_1000_NS12placeholders2_9E:
	.zero		1
	.type		_ZN34_INTERNAL_506198a5_4_k_cu_fbae48ee4cuda3std3__419piecewise_constructE,@object
	.size		_ZN34_INTERNAL_506198a5_4_k_cu_fbae48ee4cuda3std3__419piecewise_constructE,(_ZN34_INTERNAL_506198a5_4_k_cu_fbae48ee4cuda3std6ranges3__45__cpo5cdataE - _ZN34_INTERNAL_506198a5_4_k_cu_fbae48ee4cuda3std3__419piecewise_constructE)
_ZN34_INTERNAL_506198a5_4_k_cu_fbae48ee4cuda3std3__419piecewise_constructE:
	.zero		1
	.type		_ZN34_INTERNAL_506198a5_4_k_cu_fbae48ee4cuda3std6ranges3__45__cpo5cdataE,@object
	.size		_ZN34_INTERNAL_506198a5_4_k_cu_fbae48ee4cuda3std6ranges3__45__cpo5cdataE,(_ZN34_INTERNAL_506198a5_4_k_cu_fbae48ee6thrust24THRUST_300001_SM_1000_NS12placeholders2_1E - _ZN34_INTERNAL_506198a5_4_k_cu_fbae48ee4cuda3std6ranges3__45__cpo5cdataE)
_ZN34_INTERNAL_506198a5_4_k_cu_fbae48ee4cuda3std6ranges3__45__cpo5cdataE:
	.zero		1
	.type		_ZN34_INTERNAL_506198a5_4_k_cu_fbae48ee6thrust24THRUST_300001_SM_1000_NS12placeholders2_1E,@object
	.size		_ZN34_INTERNAL_506198a5_4_k_cu_fbae48ee6thrust24THRUST_300001_SM_1000_NS12placeholders2_1E,(_ZN34_INTERNAL_506198a5_4_k_cu_fbae48ee4cuda3std3__45__cpo3endE - _ZN34_INTERNAL_506198a5_4_k_cu_fbae48ee6thrust24THRUST_300001_SM_1000_NS12placeholders2_1E)
_ZN34_INTERNAL_506198a5_4_k_cu_fbae48ee6thrust24THRUST_300001_SM_1000_NS12placeholders2_1E:
	.zero		1
	.type		_ZN34_INTERNAL_506198a5_4_k_cu_fbae48ee4cuda3std3__45__cpo3endE,@object
	.size		_ZN34_INTERNAL_506198a5_4_k_cu_fbae48ee4cuda3std3__45__cpo3endE,(_ZN34_INTERNAL_506198a5_4_k_cu_fbae48ee4cuda3std6ranges3__45__cpo3endE - _ZN34_INTERNAL_506198a5_4_k_cu_fbae48ee4cuda3std3__45__cpo3endE)
_ZN34_INTERNAL_506198a5_4_k_cu_fbae48ee4cuda3std3__45__cpo3endE:
	.zero		1
	.type		_ZN34_INTERNAL_506198a5_4_k_cu_fbae48ee4cuda3std6ranges3__45__cpo3endE,@object
	.size		_ZN34_INTERNAL_506198a5_4_k_cu_fbae48ee4cuda3std6ranges3__45__cpo3endE,(_ZN34_INTERNAL_506198a5_4_k_cu_fbae48ee6thrust24THRUST_300001_SM_1000_NS12placeholders2_5E - _ZN34_INTERNAL_506198a5_4_k_cu_fbae48ee4cuda3std6ranges3__45__cpo3endE)
_ZN34_INTERNAL_506198a5_4_k_cu_fbae48ee4cuda3std6ranges3__45__cpo3endE:
	.zero		1
	.type		_ZN34_INTERNAL_506198a5_4_k_cu_fbae48ee6thrust24THRUST_300001_SM_1000_NS12placeholders2_5E,@object
	.size		_ZN34_INTERNAL_506198a5_4_k_cu_fbae48ee6thrust24THRUST_300001_SM_1000_NS12placeholders2_5E,(_ZN34_INTERNAL_506198a5_4_k_cu_fbae48ee4cuda3std3__45__cpo4rendE - _ZN34_INTERNAL_506198a5_4_k_cu_fbae48ee6thrust24THRUST_300001_SM_1000_NS12placeholders2_5E)
_ZN34_INTERNAL_506198a5_4_k_cu_fbae48ee6thrust24THRUST_300001_SM_1000_NS12placeholders2_5E:
	.zero		1
	.type		_ZN34_INTERNAL_506198a5_4_k_cu_fbae48ee4cuda3std3__45__cpo4rendE,@object
	.size		_ZN34_INTERNAL_506198a5_4_k_cu_fbae48ee4cuda3std3__45__cpo4rendE,(_ZN34_INTERNAL_506198a5_4_k_cu_fbae48ee4cuda3std6ranges3__45__cpo9iter_swapE - _ZN34_INTERNAL_506198a5_4_k_cu_fbae48ee4cuda3std3__45__cpo4rendE)
_ZN34_INTERNAL_506198a5_4_k_cu_fbae48ee4cuda3std3__45__cpo4rendE:
	.zero		1
	.type		_ZN34_INTERNAL_506198a5_4_k_cu_fbae48ee4cuda3std6ranges3__45__cpo9iter_swapE,@object
	.size		_ZN34_INTERNAL_506198a5_4_k_cu_fbae48ee4cuda3std6ranges3__45__cpo9iter_swapE,(_ZN34_INTERNAL_506198a5_4_k_cu_fbae48ee4cuda3std3__48unexpectE - _ZN34_INTERNAL_506198a5_4_k_cu_fbae48ee4cuda3std6ranges3__45__cpo9iter_swapE)
_ZN34_INTERNAL_506198a5_4_k_cu_fbae48ee4cuda3std6ranges3__45__cpo9iter_swapE:
	.zero		1
	.type		_ZN34_INTERNAL_506198a5_4_k_cu_fbae48ee4cuda3std3__48unexpectE,@object
	.size		_ZN34_INTERNAL_506198a5_4_k_cu_fbae48ee4cuda3std3__48unexpectE,(_ZN34_INTERNAL_506198a5_4_k_cu_fbae48ee6thrust24THRUST_300001_SM_1000_NS8cuda_cub3parE - _ZN34_INTERNAL_506198a5_4_k_cu_fbae48ee4cuda3std3__48unexpectE)
_ZN34_INTERNAL_506198a5_4_k_cu_fbae48ee4cuda3std3__48unexpectE:
	.zero		1
	.type		_ZN34_INTERNAL_506198a5_4_k_cu_fbae48ee6thrust24THRUST_300001_SM_1000_NS8cuda_cub3parE,@object
	.size		_ZN34_INTERNAL_506198a5_4_k_cu_fbae48ee6thrust24THRUST_300001_SM_1000_NS8cuda_cub3parE,(.L_29 - _ZN34_INTERNAL_506198a5_4_k_cu_fbae48ee6thrust24THRUST_300001_SM_1000_NS8cuda_cub3parE)
_ZN34_INTERNAL_506198a5_4_k_cu_fbae48ee6thrust24THRUST_300001_SM_1000_NS8cuda_cub3parE:
	.zero		1
.L_29:


//--------------------- .nv.shared._Z12scatterBlockPjiS_Piii --------------------------
	.section	.nv.shared._Z12scatterBlockPjiS_Piii,"aw",@nobits
	.sectionflags	@""
	.align	16
	.zero		1024


//--------------------- .nv.shared._Z9sortBlockPjiii --------------------------
	.section	.nv.shared._Z9sortBlockPjiii,"aw",@nobits
	.sectionflags	@""
	.align	16
	.zero		1024


//--------------------- .nv.shared._Z13scatterKernelPjiS_Piii --------------------------
	.section	.nv.shared._Z13scatterKernelPjiS_Piii,"aw",@nobits
	.sectionflags	@""
	.align	16
	.zero		1024


//--------------------- .nv.shared._Z15transposeKernelPiiiS_ --------------------------
	.section	.nv.shared._Z15transposeKernelPiiiS_,"aw",@nobits
	.sectionflags	@""
	.align	16
	.zero		1024


//--------------------- .nv.shared._Z12addBlkKernelPiiS_ --------------------------
	.section	.nv.shared._Z12addBlkKernelPiiS_,"aw",@nobits
	.sectionflags	@""
	.align	16
	.zero		1024


//--------------------- .nv.shared._Z13scanBlkKernelPiiS_S_ --------------------------
	.section	.nv.shared._Z13scanBlkKernelPiiS_S_,"aw",@nobits
	.sectionflags	@""
	.align	16
	.zero		1024


//--------------------- .nv.shared._Z15histogramKernelPjiPiii --------------------------
	.section	.nv.shared._Z15histogramKernelPjiPiii,"aw",@nobits
	.sectionflags	@""
	.align	16
	.zero		1024


//--------------------- .nv.constant0._ZN3cub18CUB_300001_SM_10006detail11EmptyKernelIvEEvv --------------------------
	.section	.nv.constant0._ZN3cub18CUB_300001_SM_10006detail11EmptyKernelIvEEvv,"a",@progbits
	.sectionflags	@""
	.align	4
.nv.constant0._ZN3cub18CUB_300001_SM_10006detail11EmptyKernelIvEEvv:
	.zero		896


//--------------------- .nv.constant0._Z12scatterBlockPjiS_Piii --------------------------
	.section	.nv.constant0._Z12scatterBlockPjiS_Piii,"a",@progbits
	.sectionflags	@""
	.align	4
.nv.constant0._Z12scatterBlockPjiS_Piii:
	.zero		936


//--------------------- .nv.constant0._Z9sortBlockPjiii --------------------------
	.section	.nv.constant0._Z9sortBlockPjiii,"a",@progbits
	.sectionflags	@""
	.align	4
.nv.constant0._Z9sortBlockPjiii:
	.zero		916


//--------------------- .nv.constant0._Z13scatterKernelPjiS_Piii --------------------------
	.section	.nv.constant0._Z13scatterKernelPjiS_Piii,"a",@progbits
	.sectionflags	@""
	.align	4
.nv.constant0._Z13scatterKernelPjiS_Piii:
	.zero		936


//--------------------- .nv.constant0._Z15transposeKernelPiiiS_ --------------------------
	.section	.nv.constant0._Z15transposeKernelPiiiS_,"a",@progbits
	.sectionflags	@""
	.align	4
.nv.constant0._Z15transposeKernelPiiiS_:
	.zero		920


//--------------------- .nv.constant0._Z12addBlkKernelPiiS_ --------------------------
	.section	.nv.constant0._Z12addBlkKernelPiiS_,"a",@progbits
	.sectionflags	@""
	.align	4
.nv.constant0._Z12addBlkKernelPiiS_:
	.zero		920


//--------------------- .nv.constant0._Z13scanBlkKernelPiiS_S_ --------------------------
	.section	.nv.constant0._Z13scanBlkKernelPiiS_S_,"a",@progbits
	.sectionflags	@""
	.align	4
.nv.constant0._Z13scanBlkKernelPiiS_S_:
	.zero		928


//--------------------- .nv.constant0._Z15histogramKernelPjiPiii --------------------------
	.section	.nv.constant0._Z15histogramKernelPjiPiii,"a",@progbits
	.sectionflags	@""
	.align	4
.nv.constant0._Z15histogramKernelPjiPiii:
	.zero		928


//--------------------- SYMBOLS --------------------------

	.type		.nv.reservedSmem.offset0,@object
	.size		.nv.reservedSmem.offset0,0x4
	.type		.nv.reservedSmem.cap,@object
	.size		.nv.reservedSmem.cap,0x4
